	.target	sm_100a

	.elftype	@"ET_EXEC"


//--------------------- .note.nv.tkinfo           --------------------------
	.section	.note.nv.tkinfo,"",@"SHT_NOTE"
	.sectionflags	@"SHF_NOTE_NV_TKINFO"
	.tkinfo
        /*0018*/ 	.word	0x00000002
        /*0030*/ 	.string	""
        /*0030*/ 	.string	"ptxas"
        /*0030*/ 	.string	"Cuda compilation tools, release 13.0, V13.0.88"
        /*0030*/ 	.string	"Build cuda_13.0.r13.0/compiler.36424714_0"
        /*0030*/ 	.string	"-arch sm_100a -m 64 "



//--------------------- .note.nv.cuinfo           --------------------------
	.section	.note.nv.cuinfo,"",@"SHT_NOTE"
	.sectionflags	@"SHF_NOTE_NV_CUINFO"
        /*0018*/ 	.short	0x0002
        /*001a*/ 	.short	0x0064
        /*001c*/ 	.short	0x0082
	.zero		2


//--------------------- .nv.info                  --------------------------
	.section	.nv.info,"",@"SHT_CUDA_INFO"
	.align	4


	//----- nvinfo : EIATTR_REGCOUNT
	.align		4
        /*0000*/ 	.byte	0x04, 0x2f
        /*0002*/ 	.short	(.L_19 - .L_18)
	.align		4
.L_18:
        /*0004*/ 	.word	index@(_ZN7cutlass13device_kernelINS_4gemm6kernel13GemmUniversalIN4cute5tupleIJiiiiEEENS1_10collective13CollectiveMmaINS1_35MainloopSm100TmaUmmaWarpSpecializedILi20ELi2ELi4ENS5_IJNS4_1CILi4EEENSA_ILi2EEENSA_ILi1EEEEEEEENS5_IJNSA_ILi256EEENSA_ILi64EEENSA_ILi32EEEEEENS_6half_tENS5_IJlSD_lEEESK_SL_NS4_8TiledMMAINS4_8MMA_AtomIJNS4_26SM100_MMA_F16BF16_2x1SM_SSISK_SK_fLi256ELi64ELNS4_4UMMA5MajorE0ELSQ_0ELNSP_7ScaleInE0ELSR_0EEEEEENS4_6LayoutINS5_IJSD_SD_SD_EEENS5_IJNSA_ILi0EEESW_SW_EEEEENS5_IJNS4_10UnderscoreESZ_SZ_EEEEENS4_28SM100_TMA_2SM_LOAD_MULTICASTENS4_14ComposedLayoutINS4_7SwizzleILi2ELi4ELi3EEENS4_18smem_ptr_flag_bitsILi16EEENSU_INS5_IJNSA_ILi8EEESI_EEENS5_IJSI_SD_EEEEEEEvNS4_8identityES12_S1C_vS1D_EENS_8epilogue10collective18CollectiveEpilogueINS1F_23Sm100TmaWarpSpecializedILi3ELi2ELi32ELb1ELb0EEEJNS5_IJNSA_ILi128EEESH_SI_EEENS5_IJNSU_IS1K_SD_EENSU_ISI_SD_EEEEESK_SL_SK_SL_NS1F_6fusion15FusionCallbacksIS1J_NS1P_17LinearCombinationISK_fSK_fLNS_15FloatRoundStyleE2EEES1L_S1O_JEEENS4_5SM1004TMEM4LOAD26SM100_TMEM_LOAD_32dp32b32xENS4_13SM90_TMA_LOADES1C_NS4_39AutoVectorizingCopyWithAssumedAlignmentILi128EEENS4_14SM90_TMA_STOREES1C_S21_S21_EEEvvEEEEvNT_6ParamsE)
        /*0008*/ 	.word	0x00000079


	//----- nvinfo : EIATTR_FRAME_SIZE
	.align		4
.L_19:
        /*000c*/ 	.byte	0x04, 0x11
        /*000e*/ 	.short	(.L_21 - .L_20)
	.align		4
.L_20:
        /*0010*/ 	.word	index@($__internal_2_$__cuda_sm10x_tcgen05_guardrail_trap_unallocated_columns_being_dealloced)
        /*0014*/ 	.word	0x00000000


	//----- nvinfo : EIATTR_FRAME_SIZE
	.align		4
.L_21:
        /*0018*/ 	.byte	0x04, 0x11
        /*001a*/ 	.short	(.L_23 - .L_22)
	.align		4
.L_22:
        /*001c*/ 	.word	index@($__internal_1_$__cuda_sm10x_tcgen05_guardrail_trap_phase_invalid_during_alloc)
        /*0020*/ 	.word	0x00000000


	//----- nvinfo : EIATTR_FRAME_SIZE
	.align		4
.L_23:
        /*0024*/ 	.byte	0x04, 0x11
        /*0026*/ 	.short	(.L_25 - .L_24)
	.align		4
.L_24:
        /*0028*/ 	.word	index@($__internal_0_$__cuda_sm10x_tcgen05_guardrail_trap_col_being_dealloced_not_returned_by_alloc)
        /*002c*/ 	.word	0x00000000


	//----- nvinfo : EIATTR_FRAME_SIZE
	.align		4
.L_25:
        /*0030*/ 	.byte	0x04, 0x11
        /*0032*/ 	.short	(.L_27 - .L_26)
	.align		4
.L_26:
        /*0034*/ 	.word	index@(_ZN7cutlass13device_kernelINS_4gemm6kernel13GemmUniversalIN4cute5tupleIJiiiiEEENS1_10collective13CollectiveMmaINS1_35MainloopSm100TmaUmmaWarpSpecializedILi20ELi2ELi4ENS5_IJNS4_1CILi4EEENSA_ILi2EEENSA_ILi1EEEEEEEENS5_IJNSA_ILi256EEENSA_ILi64EEENSA_ILi32EEEEEENS_6half_tENS5_IJlSD_lEEESK_SL_NS4_8TiledMMAINS4_8MMA_AtomIJNS4_26SM100_MMA_F16BF16_2x1SM_SSISK_SK_fLi256ELi64ELNS4_4UMMA5MajorE0ELSQ_0ELNSP_7ScaleInE0ELSR_0EEEEEENS4_6LayoutINS5_IJSD_SD_SD_EEENS5_IJNSA_ILi0EEESW_SW_EEEEENS5_IJNS4_10UnderscoreESZ_SZ_EEEEENS4_28SM100_TMA_2SM_LOAD_MULTICASTENS4_14ComposedLayoutINS4_7SwizzleILi2ELi4ELi3EEENS4_18smem_ptr_flag_bitsILi16EEENSU_INS5_IJNSA_ILi8EEESI_EEENS5_IJSI_SD_EEEEEEEvNS4_8identityES12_S1C_vS1D_EENS_8epilogue10collective18CollectiveEpilogueINS1F_23Sm100TmaWarpSpecializedILi3ELi2ELi32ELb1ELb0EEEJNS5_IJNSA_ILi128EEESH_SI_EEENS5_IJNSU_IS1K_SD_EENSU_ISI_SD_EEEEESK_SL_SK_SL_NS1F_6fusion15FusionCallbacksIS1J_NS1P_17LinearCombinationISK_fSK_fLNS_15FloatRoundStyleE2EEES1L_S1O_JEEENS4_5SM1004TMEM4LOAD26SM100_TMEM_LOAD_32dp32b32xENS4_13SM90_TMA_LOADES1C_NS4_39AutoVectorizingCopyWithAssumedAlignmentILi128EEENS4_14SM90_TMA_STOREES1C_S21_S21_EEEvvEEEEvNT_6ParamsE)
        /*0038*/ 	.word	0x00000000


	//----- nvinfo : EIATTR_MIN_STACK_SIZE
	.align		4
.L_27:
        /*003c*/ 	.byte	0x04, 0x12
        /*003e*/ 	.short	(.L_29 - .L_28)
	.align		4
.L_28:
        /*0040*/ 	.word	index@(_ZN7cutlass13device_kernelINS_4gemm6kernel13GemmUniversalIN4cute5tupleIJiiiiEEENS1_10collective13CollectiveMmaINS1_35MainloopSm100TmaUmmaWarpSpecializedILi20ELi2ELi4ENS5_IJNS4_1CILi4EEENSA_ILi2EEENSA_ILi1EEEEEEEENS5_IJNSA_ILi256EEENSA_ILi64EEENSA_ILi32EEEEEENS_6half_tENS5_IJlSD_lEEESK_SL_NS4_8TiledMMAINS4_8MMA_AtomIJNS4_26SM100_MMA_F16BF16_2x1SM_SSISK_SK_fLi256ELi64ELNS4_4UMMA5MajorE0ELSQ_0ELNSP_7ScaleInE0ELSR_0EEEEEENS4_6LayoutINS5_IJSD_SD_SD_EEENS5_IJNSA_ILi0EEESW_SW_EEEEENS5_IJNS4_10UnderscoreESZ_SZ_EEEEENS4_28SM100_TMA_2SM_LOAD_MULTICASTENS4_14ComposedLayoutINS4_7SwizzleILi2ELi4ELi3EEENS4_18smem_ptr_flag_bitsILi16EEENSU_INS5_IJNSA_ILi8EEESI_EEENS5_IJSI_SD_EEEEEEEvNS4_8identityES12_S1C_vS1D_EENS_8epilogue10collective18CollectiveEpilogueINS1F_23Sm100TmaWarpSpecializedILi3ELi2ELi32ELb1ELb0EEEJNS5_IJNSA_ILi128EEESH_SI_EEENS5_IJNSU_IS1K_SD_EENSU_ISI_SD_EEEEESK_SL_SK_SL_NS1F_6fusion15FusionCallbacksIS1J_NS1P_17LinearCombinationISK_fSK_fLNS_15FloatRoundStyleE2EEES1L_S1O_JEEENS4_5SM1004TMEM4LOAD26SM100_TMEM_LOAD_32dp32b32xENS4_13SM90_TMA_LOADES1C_NS4_39AutoVectorizingCopyWithAssumedAlignmentILi128EEENS4_14SM90_TMA_STOREES1C_S21_S21_EEEvvEEEEvNT_6ParamsE)
        /*0044*/ 	.word	0x00000000
.L_29:


//--------------------- .nv.compat                --------------------------
	.section	.nv.compat,"",@"SHT_CUDA_COMPAT_INFO"
	.align	4
        /*0000*/ 	.byte	0x02, 0x09, 0x01, 0x00, 0x02, 0x02, 0x02, 0x00, 0x02, 0x05, 0x05, 0x00, 0x03, 0x07, 0x01, 0x01
        /*0010*/ 	.byte	0x02, 0x03, 0x01, 0x00, 0x02, 0x06, 0x01, 0x00, 0x04, 0x0b, 0x08, 0x00, 0x09, 0x00, 0x00, 0x00
        /*0020*/ 	.byte	0x00, 0x00, 0x00, 0x00


//--------------------- .nv.info._ZN7cutlass13device_kernelINS_4gemm6kernel13GemmUniversalIN4cute5tupleIJiiiiEEENS1_10collective13CollectiveMmaINS1_35MainloopSm100TmaUmmaWarpSpecializedILi20ELi2ELi4ENS5_IJNS4_1CILi4EEENSA_ILi2EEENSA_ILi1EEEEEEEENS5_IJNSA_ILi256EEENSA_ILi64EEENSA_ILi32EEEEEENS_6half_tENS5_IJlSD_lEEESK_SL_NS4_8TiledMMAINS4_8MMA_AtomIJNS4_26SM100_MMA_F16BF16_2x1SM_SSISK_SK_fLi256ELi64ELNS4_4UMMA5MajorE0ELSQ_0ELNSP_7ScaleInE0ELSR_0EEEEEENS4_6LayoutINS5_IJSD_SD_SD_EEENS5_IJNSA_ILi0EEESW_SW_EEEEENS5_IJNS4_10UnderscoreESZ_SZ_EEEEENS4_28SM100_TMA_2SM_LOAD_MULTICASTENS4_14ComposedLayoutINS4_7SwizzleILi2ELi4ELi3EEENS4_18smem_ptr_flag_bitsILi16EEENSU_INS5_IJNSA_ILi8EEESI_EEENS5_IJSI_SD_EEEEEEEvNS4_8identityES12_S1C_vS1D_EENS_8epilogue10collective18CollectiveEpilogueINS1F_23Sm100TmaWarpSpecializedILi3ELi2ELi32ELb1ELb0EEEJNS5_IJNSA_ILi128EEESH_SI_EEENS5_IJNSU_IS1K_SD_EENSU_ISI_SD_EEEEESK_SL_SK_SL_NS1F_6fusion15FusionCallbacksIS1J_NS1P_17LinearCombinationISK_fSK_fLNS_15FloatRoundStyleE2EEES1L_S1O_JEEENS4_5SM1004TMEM4LOAD26SM100_TMEM_LOAD_32dp32b32xENS4_13SM90_TMA_LOADES1C_NS4_39AutoVectorizingCopyWithAssumedAlignmentILi128EEENS4_14SM90_TMA_STOREES1C_S21_S21_EEEvvEEEEvNT_6ParamsE --------------------------
	.section	.nv.info._ZN7cutlass13device_kernelINS_4gemm6kernel13GemmUniversalIN4cute5tupleIJiiiiEEENS1_10collective13CollectiveMmaINS1_35MainloopSm100TmaUmmaWarpSpecializedILi20ELi2ELi4ENS5_IJNS4_1CILi4EEENSA_ILi2EEENSA_ILi1EEEEEEEENS5_IJNSA_ILi256EEENSA_ILi64EEENSA_ILi32EEEEEENS_6half_tENS5_IJlSD_lEEESK_SL_NS4_8TiledMMAINS4_8MMA_AtomIJNS4_26SM100_MMA_F16BF16_2x1SM_SSISK_SK_fLi256ELi64ELNS4_4UMMA5MajorE0ELSQ_0ELNSP_7ScaleInE0ELSR_0EEEEEENS4_6LayoutINS5_IJSD_SD_SD_EEENS5_IJNSA_ILi0EEESW_SW_EEEEENS5_IJNS4_10UnderscoreESZ_SZ_EEEEENS4_28SM100_TMA_2SM_LOAD_MULTICASTENS4_14ComposedLayoutINS4_7SwizzleILi2ELi4ELi3EEENS4_18smem_ptr_flag_bitsILi16EEENSU_INS5_IJNSA_ILi8EEESI_EEENS5_IJSI_SD_EEEEEEEvNS4_8identityES12_S1C_vS1D_EENS_8epilogue10collective18CollectiveEpilogueINS1F_23Sm100TmaWarpSpecializedILi3ELi2ELi32ELb1ELb0EEEJNS5_IJNSA_ILi128EEESH_SI_EEENS5_IJNSU_IS1K_SD_EENSU_ISI_SD_EEEEESK_SL_SK_SL_NS1F_6fusion15FusionCallbacksIS1J_NS1P_17LinearCombinationISK_fSK_fLNS_15FloatRoundStyleE2EEES1L_S1O_JEEENS4_5SM1004TMEM4LOAD26SM100_TMEM_LOAD_32dp32b32xENS4_13SM90_TMA_LOADES1C_NS4_39AutoVectorizingCopyWithAssumedAlignmentILi128EEENS4_14SM90_TMA_STOREES1C_S21_S21_EEEvvEEEEvNT_6ParamsE,"",@"SHT_CUDA_INFO"
	.sectionflags	@""
	.align	4


	//----- nvinfo : EIATTR_CUDA_API_VERSION
	.align		4
        /*0000*/ 	.byte	0x04, 0x37
        /*0002*/ 	.short	(.L_31 - .L_30)
.L_30:
        /*0004*/ 	.word	0x00000082


	//----- nvinfo : EIATTR_KPARAM_INFO
	.align		4
.L_31:
        /*0008*/ 	.byte	0x04, 0x17
        /*000a*/ 	.short	(.L_33 - .L_32)
.L_32:
        /*000c*/ 	.word	0x00000000
        /*0010*/ 	.short	0x0000
        /*0012*/ 	.short	0x0000
        /*0014*/ 	.byte	0x00, 0xf0, 0x01, 0x20


	//----- nvinfo : EIATTR_AT_ENTRY_FRAGMENTS
	.align		4
.L_33:
        /*0018*/ 	.byte	0x04, 0x4f
        /*001a*/ 	.short	(.L_35 - .L_34)


	//   ....[0]....
.L_34:
        /*001c*/ 	.word	0x00000007


	//----- nvinfo : EIATTR_RESERVED_SMEM_USED
	.align		4
.L_35:
        /*0020*/ 	.byte	0x01, 0x41
	.zero		2


	//----- nvinfo : EIATTR_SPARSE_MMA_MASK
	.align		4
        /*0024*/ 	.byte	0x03, 0x50
        /*0026*/ 	.short	0x0000


	//----- nvinfo : EIATTR_TCGEN05_2CTA_USED
	.align		4
        /*0028*/ 	.byte	0x01, 0x52
	.zero		2


	//----- nvinfo : EIATTR_MAXREG_COUNT
	.align		4
        /*002c*/ 	.byte	0x03, 0x1b
        /*002e*/ 	.short	0x00ff


	//----- nvinfo : EIATTR_NUM_BARRIERS
	.align		4
        /*0030*/ 	.byte	0x02, 0x4c
        /*0032*/ 	.byte	0x07
	.zero		1


	//----- nvinfo : EIATTR_EXTERNS
	.align		4
        /*0034*/ 	.byte	0x04, 0x0f
        /*0036*/ 	.short	(.L_37 - .L_36)


	//   ....[0]....
	.align		4
.L_36:
        /*0038*/ 	.word	index@(__assertfail)


	//----- nvinfo : EIATTR_MERCURY_ISA_VERSION
	.align		4
.L_37:
        /*003c*/ 	.byte	0x03, 0x5f
        /*003e*/ 	.short	0x0101


	//----- nvinfo : EIATTR_INT_WARP_WIDE_INSTR_OFFSETS
	.align		4
        /*0040*/ 	.byte	0x04, 0x31
        /*0042*/ 	.short	(.L_39 - .L_38)


	//   ....[0]....
.L_38:
        /*0044*/ 	.word	0x00000fe0


	//   ....[1]....
        /*0048*/ 	.word	0x000010a0


	//   ....[2]....
        /*004c*/ 	.word	0x00004fb0


	//   ....[3]....
        /*0050*/ 	.word	0x00004fd0


	//   ....[4]....
        /*0054*/ 	.word	0x00005000


	//   ....[5]....
        /*0058*/ 	.word	0x00005be0


	//   ....[6]....
        /*005c*/ 	.word	0x00005c60


	//   ....[7]....
        /*0060*/ 	.word	0x00005d70


	//   ....[8]....
        /*0064*/ 	.word	0x00005e80


	//----- nvinfo : EIATTR_COOP_GROUP_MASK_REGIDS
	.align		4
.L_39:
        /*0068*/ 	.byte	0x04, 0x29
        /*006a*/ 	.short	(.L_41 - .L_40)


	//   ....[0]....
.L_40:
        /*006c*/ 	.word	0xffffffff


	//   ....[1]....
        /*0070*/ 	.word	0xffffffff


	//   ....[2]....
        /*0074*/ 	.word	0xffffffff


	//   ....[3]....
        /*0078*/ 	.word	0xffffffff


	//   ....[4]....
        /*007c*/ 	.word	0xffffffff


	//   ....[5]....
        /*0080*/ 	.word	0xffffffff


	//   ....[6]....
        /*0084*/ 	.word	0xffffffff


	//   ....[7]....
        /*0088*/ 	.word	0xffffffff


	//   ....[8]....
        /*008c*/ 	.word	0xffffffff


	//   ....[9]....
        /*0090*/ 	.word	0xffffffff


	//   ....[10]....
        /*0094*/ 	.word	0xffffffff


	//   ....[11]....
        /*0098*/ 	.word	0xffffffff


	//   ....[12]....
        /*009c*/ 	.word	0xffffffff


	//   ....[13]....
        /*00a0*/ 	.word	0xffffffff


	//----- nvinfo : EIATTR_COOP_GROUP_INSTR_OFFSETS
	.align		4
.L_41:
        /*00a4*/ 	.byte	0x04, 0x28
        /*00a6*/ 	.short	(.L_43 - .L_42)


	//   ....[0]....
.L_42:
        /*00a8*/ 	.word	0x000000b0


	//   ....[1]....
        /*00ac*/ 	.word	0x00000510


	//   ....[2]....
        /*00b0*/ 	.word	0x00000910


	//   ....[3]....
        /*00b4*/ 	.word	0x00000a90


	//   ....[4]....
        /*00b8*/ 	.word	0x00000b90


	//   ....[5]....
        /*00bc*/ 	.word	0x00000d00


	//   ....[6]....
        /*00c0*/ 	.word	0x00000ea0


	//   ....[7]....
        /*00c4*/ 	.word	0x00001100


	//   ....[8]....
        /*00c8*/ 	.word	0x00002680


	//   ....[9]....
        /*00cc*/ 	.word	0x00003e70


	//   ....[10]....
        /*00d0*/ 	.word	0x00004340


	//   ....[11]....
        /*00d4*/ 	.word	0x00004370


	//   ....[12]....
        /*00d8*/ 	.word	0x00004eb0


	//   ....[13]....
        /*00dc*/ 	.word	0x000050c0


	//----- nvinfo : EIATTR_VRC_CTA_INIT_COUNT
	.align		4
.L_43:
        /*00e0*/ 	.byte	0x02, 0x4a
        /*00e2*/ 	.byte	0x80
	.zero		1


	//----- nvinfo : EIATTR_SYSCALL_OFFSETS
	.align		4
        /*00e4*/ 	.byte	0x04, 0x46
        /*00e6*/ 	.short	(.L_45 - .L_44)


	//   ....[0]....
.L_44:
        /*00e8*/ 	.word	0x00006b60


	//   ....[1]....
        /*00ec*/ 	.word	0x00006c50


	//   ....[2]....
        /*00f0*/ 	.word	0x00007480


	//   ....[3]....
        /*00f4*/ 	.word	0x00008150


	//----- nvinfo : EIATTR_MBARRIER_INSTR_OFFSETS
	.align		4
.L_45:
        /*00f8*/ 	.byte	0x04, 0x39
        /*00fa*/ 	.short	(.L_47 - .L_46)


	//   ....[0]....
.L_46:
        /*00fc*/ 	.word	0x00000670
        /*0100*/ 	.word	0x000000ff
        /*0104*/ 	.word	0x00000000
        /*0108*/ 	.short	0x0100
        /*010a*/ 	.byte	0x04
	.zero		1


	//   ....[1]....
        /*010c*/ 	.word	0x00000680
        /*0110*/ 	.word	0x000000ff
        /*0114*/ 	.word	0x000000a0
        /*0118*/ 	.short	0x0100
        /*011a*/ 	.byte	0x04
	.zero		1


	//   ....[2]....
        /*011c*/ 	.word	0x00000690
        /*0120*/ 	.word	0x000000ff
        /*0124*/ 	.word	0x00000008
        /*0128*/ 	.short	0x0100
        /*012a*/ 	.byte	0x04
	.zero		1


	//   ....[3]....
        /*012c*/ 	.word	0x000006a0
        /*0130*/ 	.word	0x000000ff
        /*0134*/ 	.word	0x000000a8
        /*0138*/ 	.short	0x0100
        /*013a*/ 	.byte	0x04
	.zero		1


	//   ....[4]....
        /*013c*/ 	.word	0x000006b0
        /*0140*/ 	.word	0x000000ff
        /*0144*/ 	.word	0x00000010
        /*0148*/ 	.short	0x0100
        /*014a*/ 	.byte	0x04
	.zero		1


	//   ....[5]....
        /*014c*/ 	.word	0x000006c0
        /*0150*/ 	.word	0x000000ff
        /*0154*/ 	.word	0x000000b0
        /*0158*/ 	.short	0x0100
        /*015a*/ 	.byte	0x04
	.zero		1


	//   ....[6]....
        /*015c*/ 	.word	0x000006d0
        /*0160*/ 	.word	0x000000ff
        /*0164*/ 	.word	0x00000018
        /*0168*/ 	.short	0x0100
        /*016a*/ 	.byte	0x04
	.zero		1


	//   ....[7]....
        /*016c*/ 	.word	0x000006e0
        /*0170*/ 	.word	0x000000ff
        /*0174*/ 	.word	0x000000b8
        /*0178*/ 	.short	0x0100
        /*017a*/ 	.byte	0x04
	.zero		1


	//   ....[8]....
        /*017c*/ 	.word	0x000006f0
        /*0180*/ 	.word	0x000000ff
        /*0184*/ 	.word	0x00000020
        /*0188*/ 	.short	0x0100
        /*018a*/ 	.byte	0x04
	.zero		1


	//   ....[9]....
        /*018c*/ 	.word	0x00000700
        /*0190*/ 	.word	0x000000ff
        /*0194*/ 	.word	0x000000c0
        /*0198*/ 	.short	0x0100
        /*019a*/ 	.byte	0x04
	.zero		1


	//   ....[10]....
        /*019c*/ 	.word	0x00000710
        /*01a0*/ 	.word	0x000000ff
        /*01a4*/ 	.word	0x00000028
        /*01a8*/ 	.short	0x0100
        /*01aa*/ 	.byte	0x04
	.zero		1


	//   ....[11]....
        /*01ac*/ 	.word	0x00000720
        /*01b0*/ 	.word	0x000000ff
        /*01b4*/ 	.word	0x000000c8
        /*01b8*/ 	.short	0x0100
        /*01ba*/ 	.byte	0x04
	.zero		1


	//   ....[12]....
        /*01bc*/ 	.word	0x00000730
        /*01c0*/ 	.word	0x000000ff
        /*01c4*/ 	.word	0x00000030
        /*01c8*/ 	.short	0x0100
        /*01ca*/ 	.byte	0x04
	.zero		1


	//   ....[13]....
        /*01cc*/ 	.word	0x00000740
        /*01d0*/ 	.word	0x000000ff
        /*01d4*/ 	.word	0x000000d0
        /*01d8*/ 	.short	0x0100
        /*01da*/ 	.byte	0x04
	.zero		1


	//   ....[14]....
        /*01dc*/ 	.word	0x00000750
        /*01e0*/ 	.word	0x000000ff
        /*01e4*/ 	.word	0x00000038
        /*01e8*/ 	.short	0x0100
        /*01ea*/ 	.byte	0x04
	.zero		1


	//   ....[15]....
        /*01ec*/ 	.word	0x00000760
        /*01f0*/ 	.word	0x000000ff
        /*01f4*/ 	.word	0x000000d8
        /*01f8*/ 	.short	0x0100
        /*01fa*/ 	.byte	0x04
	.zero		1


	//   ....[16]....
        /*01fc*/ 	.word	0x00000770
        /*0200*/ 	.word	0x000000ff
        /*0204*/ 	.word	0x00000040
        /*0208*/ 	.short	0x0100
        /*020a*/ 	.byte	0x04
	.zero		1


	//   ....[17]....
        /*020c*/ 	.word	0x00000780
        /*0210*/ 	.word	0x000000ff
        /*0214*/ 	.word	0x000000e0
        /*0218*/ 	.short	0x0100
        /*021a*/ 	.byte	0x04
	.zero		1


	//   ....[18]....
        /*021c*/ 	.word	0x00000790
        /*0220*/ 	.word	0x000000ff
        /*0224*/ 	.word	0x00000048
        /*0228*/ 	.short	0x0100
        /*022a*/ 	.byte	0x04
	.zero		1


	//   ....[19]....
        /*022c*/ 	.word	0x000007a0
        /*0230*/ 	.word	0x000000ff
        /*0234*/ 	.word	0x000000e8
        /*0238*/ 	.short	0x0100
        /*023a*/ 	.byte	0x04
	.zero		1


	//   ....[20]....
        /*023c*/ 	.word	0x000007b0
        /*0240*/ 	.word	0x000000ff
        /*0244*/ 	.word	0x00000050
        /*0248*/ 	.short	0x0100
        /*024a*/ 	.byte	0x04
	.zero		1


	//   ....[21]....
        /*024c*/ 	.word	0x000007c0
        /*0250*/ 	.word	0x000000ff
        /*0254*/ 	.word	0x000000f0
        /*0258*/ 	.short	0x0100
        /*025a*/ 	.byte	0x04
	.zero		1


	//   ....[22]....
        /*025c*/ 	.word	0x000007d0
        /*0260*/ 	.word	0x000000ff
        /*0264*/ 	.word	0x00000058
        /*0268*/ 	.short	0x0100
        /*026a*/ 	.byte	0x04
	.zero		1


	//   ....[23]....
        /*026c*/ 	.word	0x000007e0
        /*0270*/ 	.word	0x000000ff
        /*0274*/ 	.word	0x000000f8
        /*0278*/ 	.short	0x0100
        /*027a*/ 	.byte	0x04
	.zero		1


	//   ....[24]....
        /*027c*/ 	.word	0x000007f0
        /*0280*/ 	.word	0x000000ff
        /*0284*/ 	.word	0x00000060
        /*0288*/ 	.short	0x0100
        /*028a*/ 	.byte	0x04
	.zero		1


	//   ....[25]....
        /*028c*/ 	.word	0x00000800
        /*0290*/ 	.word	0x000000ff
        /*0294*/ 	.word	0x00000100
        /*0298*/ 	.short	0x0100
        /*029a*/ 	.byte	0x04
	.zero		1


	//   ....[26]....
        /*029c*/ 	.word	0x00000810
        /*02a0*/ 	.word	0x000000ff
        /*02a4*/ 	.word	0x00000068
        /*02a8*/ 	.short	0x0100
        /*02aa*/ 	.byte	0x04
	.zero		1


	//   ....[27]....
        /*02ac*/ 	.word	0x00000820
        /*02b0*/ 	.word	0x000000ff
        /*02b4*/ 	.word	0x00000108
        /*02b8*/ 	.short	0x0100
        /*02ba*/ 	.byte	0x04
	.zero		1


	//   ....[28]....
        /*02bc*/ 	.word	0x00000830
        /*02c0*/ 	.word	0x000000ff
        /*02c4*/ 	.word	0x00000070
        /*02c8*/ 	.short	0x0100
        /*02ca*/ 	.byte	0x04
	.zero		1


	//   ....[29]....
        /*02cc*/ 	.word	0x00000840
        /*02d0*/ 	.word	0x000000ff
        /*02d4*/ 	.word	0x00000110
        /*02d8*/ 	.short	0x0100
        /*02da*/ 	.byte	0x04
	.zero		1


	//   ....[30]....
        /*02dc*/ 	.word	0x00000850
        /*02e0*/ 	.word	0x000000ff
        /*02e4*/ 	.word	0x00000078
        /*02e8*/ 	.short	0x0100
        /*02ea*/ 	.byte	0x04
	.zero		1


	//   ....[31]....
        /*02ec*/ 	.word	0x00000860
        /*02f0*/ 	.word	0x000000ff
        /*02f4*/ 	.word	0x00000118
        /*02f8*/ 	.short	0x0100
        /*02fa*/ 	.byte	0x04
	.zero		1


	//   ....[32]....
        /*02fc*/ 	.word	0x00000870
        /*0300*/ 	.word	0x000000ff
        /*0304*/ 	.word	0x00000080
        /*0308*/ 	.short	0x0100
        /*030a*/ 	.byte	0x04
	.zero		1


	//   ....[33]....
        /*030c*/ 	.word	0x00000880
        /*0310*/ 	.word	0x000000ff
        /*0314*/ 	.word	0x00000120
        /*0318*/ 	.short	0x0100
        /*031a*/ 	.byte	0x04
	.zero		1


	//   ....[34]....
        /*031c*/ 	.word	0x00000890
        /*0320*/ 	.word	0x000000ff
        /*0324*/ 	.word	0x00000088
        /*0328*/ 	.short	0x0100
        /*032a*/ 	.byte	0x04
	.zero		1


	//   ....[35]....
        /*032c*/ 	.word	0x000008a0
        /*0330*/ 	.word	0x000000ff
        /*0334*/ 	.word	0x00000128
        /*0338*/ 	.short	0x0100
        /*033a*/ 	.byte	0x04
	.zero		1


	//   ....[36]....
        /*033c*/ 	.word	0x000008b0
        /*0340*/ 	.word	0x000000ff
        /*0344*/ 	.word	0x00000090
        /*0348*/ 	.short	0x0100
        /*034a*/ 	.byte	0x04
	.zero		1


	//   ....[37]....
        /*034c*/ 	.word	0x000008c0
        /*0350*/ 	.word	0x000000ff
        /*0354*/ 	.word	0x00000130
        /*0358*/ 	.short	0x0100
        /*035a*/ 	.byte	0x04
	.zero		1


	//   ....[38]....
        /*035c*/ 	.word	0x000008d0
        /*0360*/ 	.word	0x000000ff
        /*0364*/ 	.word	0x00000098
        /*0368*/ 	.short	0x0100
        /*036a*/ 	.byte	0x04
	.zero		1


	//   ....[39]....
        /*036c*/ 	.word	0x000008e0
        /*0370*/ 	.word	0x000000ff
        /*0374*/ 	.word	0x00000138
        /*0378*/ 	.short	0x0100
        /*037a*/ 	.byte	0x04
	.zero		1


	//   ....[40]....
        /*037c*/ 	.word	0x00000a20
        /*0380*/ 	.word	0x000000ff
        /*0384*/ 	.word	0x00000140
        /*0388*/ 	.short	0x0100
        /*038a*/ 	.byte	0x04
	.zero		1


	//   ....[41]....
        /*038c*/ 	.word	0x00000a30
        /*0390*/ 	.word	0x000000ff
        /*0394*/ 	.word	0x00000158
        /*0398*/ 	.short	0x0100
        /*039a*/ 	.byte	0x04
	.zero		1


	//   ....[42]....
        /*039c*/ 	.word	0x00000a40
        /*03a0*/ 	.word	0x000000ff
        /*03a4*/ 	.word	0x00000148
        /*03a8*/ 	.short	0x0100
        /*03aa*/ 	.byte	0x04
	.zero		1


	//   ....[43]....
        /*03ac*/ 	.word	0x00000a50
        /*03b0*/ 	.word	0x000000ff
        /*03b4*/ 	.word	0x00000160
        /*03b8*/ 	.short	0x0100
        /*03ba*/ 	.byte	0x04
	.zero		1


	//   ....[44]....
        /*03bc*/ 	.word	0x00000a60
        /*03c0*/ 	.word	0x000000ff
        /*03c4*/ 	.word	0x00000150
        /*03c8*/ 	.short	0x0100
        /*03ca*/ 	.byte	0x04
	.zero		1


	//   ....[45]....
        /*03cc*/ 	.word	0x00000a70
        /*03d0*/ 	.word	0x000000ff
        /*03d4*/ 	.word	0x00000168
        /*03d8*/ 	.short	0x0100
        /*03da*/ 	.byte	0x04
	.zero		1


	//   ....[46]....
        /*03dc*/ 	.word	0x00000b60
        /*03e0*/ 	.word	0x000000ff
        /*03e4*/ 	.word	0x00000170
        /*03e8*/ 	.short	0x0100
        /*03ea*/ 	.byte	0x06
	.zero		1


	//   ....[47]....
        /*03ec*/ 	.word	0x00000b70
        /*03f0*/ 	.word	0x000000ff
        /*03f4*/ 	.word	0x00000178
        /*03f8*/ 	.short	0x0100
        /*03fa*/ 	.byte	0x06
	.zero		1


	//   ....[48]....
        /*03fc*/ 	.word	0x00000cb0
        /*0400*/ 	.word	0x000000ff
        /*0404*/ 	.word	0x00000180
        /*0408*/ 	.short	0x0100
        /*040a*/ 	.byte	0x06
	.zero		1


	//   ....[49]....
        /*040c*/ 	.word	0x00000cc0
        /*0410*/ 	.word	0x000000ff
        /*0414*/ 	.word	0x00000190
        /*0418*/ 	.short	0x0100
        /*041a*/ 	.byte	0x06
	.zero		1


	//   ....[50]....
        /*041c*/ 	.word	0x00000cd0
        /*0420*/ 	.word	0x000000ff
        /*0424*/ 	.word	0x00000188
        /*0428*/ 	.short	0x0100
        /*042a*/ 	.byte	0x06
	.zero		1


	//   ....[51]....
        /*042c*/ 	.word	0x00000ce0
        /*0430*/ 	.word	0x000000ff
        /*0434*/ 	.word	0x00000198
        /*0438*/ 	.short	0x0100
        /*043a*/ 	.byte	0x06
	.zero		1


	//   ....[52]....
        /*043c*/ 	.word	0x00000e10
        /*0440*/ 	.word	0x000000ff
        /*0444*/ 	.word	0x000001a0
        /*0448*/ 	.short	0x0100
        /*044a*/ 	.byte	0x04
	.zero		1


	//   ....[53]....
        /*044c*/ 	.word	0x00000e20
        /*0450*/ 	.word	0x000000ff
        /*0454*/ 	.word	0x000001c0
        /*0458*/ 	.short	0x0100
        /*045a*/ 	.byte	0x04
	.zero		1


	//   ....[54]....
        /*045c*/ 	.word	0x00000e30
        /*0460*/ 	.word	0x000000ff
        /*0464*/ 	.word	0x000001a8
        /*0468*/ 	.short	0x0100
        /*046a*/ 	.byte	0x04
	.zero		1


	//   ....[55]....
        /*046c*/ 	.word	0x00000e40
        /*0470*/ 	.word	0x000000ff
        /*0474*/ 	.word	0x000001c8
        /*0478*/ 	.short	0x0100
        /*047a*/ 	.byte	0x04
	.zero		1


	//   ....[56]....
        /*047c*/ 	.word	0x00000e50
        /*0480*/ 	.word	0x000000ff
        /*0484*/ 	.word	0x000001b0
        /*0488*/ 	.short	0x0100
        /*048a*/ 	.byte	0x04
	.zero		1


	//   ....[57]....
        /*048c*/ 	.word	0x00000e60
        /*0490*/ 	.word	0x000000ff
        /*0494*/ 	.word	0x000001d0
        /*0498*/ 	.short	0x0100
        /*049a*/ 	.byte	0x04
	.zero		1


	//   ....[58]....
        /*049c*/ 	.word	0x00000e70
        /*04a0*/ 	.word	0x000000ff
        /*04a4*/ 	.word	0x000001b8
        /*04a8*/ 	.short	0x0100
        /*04aa*/ 	.byte	0x04
	.zero		1


	//   ....[59]....
        /*04ac*/ 	.word	0x00000e80
        /*04b0*/ 	.word	0x000000ff
        /*04b4*/ 	.word	0x000001d8
        /*04b8*/ 	.short	0x0100
        /*04ba*/ 	.byte	0x04
	.zero		1


	//   ....[60]....
        /*04bc*/ 	.word	0x00000f80
        /*04c0*/ 	.word	0x000000ff
        /*04c4*/ 	.word	0x000001e0
        /*04c8*/ 	.short	0x0100
        /*04ca*/ 	.byte	0x04
	.zero		1


	//   ....[61]....
        /*04cc*/ 	.word	0x00000f90
        /*04d0*/ 	.word	0x000000ff
        /*04d4*/ 	.word	0x000001f0
        /*04d8*/ 	.short	0x0100
        /*04da*/ 	.byte	0x04
	.zero		1


	//   ....[62]....
        /*04dc*/ 	.word	0x00000fa0
        /*04e0*/ 	.word	0x000000ff
        /*04e4*/ 	.word	0x000001e8
        /*04e8*/ 	.short	0x0100
        /*04ea*/ 	.byte	0x04
	.zero		1


	//   ....[63]....
        /*04ec*/ 	.word	0x00000fb0
        /*04f0*/ 	.word	0x000000ff
        /*04f4*/ 	.word	0x000001f8
        /*04f8*/ 	.short	0x0100
        /*04fa*/ 	.byte	0x04
	.zero		1


	//   ....[64]....
        /*04fc*/ 	.word	0x000010c0
        /*0500*/ 	.word	0x000000ff
        /*0504*/ 	.word	0x00000200
        /*0508*/ 	.short	0x0100
        /*050a*/ 	.byte	0x06
	.zero		1


	//   ....[65]....
        /*050c*/ 	.word	0x00001ea0
        /*0510*/ 	.word	0x00000000
        /*0514*/ 	.word	0x000001f0
        /*0518*/ 	.short	0x010a
        /*051a*/ 	.byte	0xff
	.zero		1


	//   ....[66]....
        /*051c*/ 	.word	0x00001ec0
        /*0520*/ 	.word	0x00000000
        /*0524*/ 	.word	0x000001e0
        /*0528*/ 	.short	0x0101
        /*052a*/ 	.byte	0xff
	.zero		1


	//   ....[67]....
        /*052c*/ 	.word	0x00001f70
        /*0530*/ 	.word	0x000000ff
        /*0534*/ 	.word	0x000000a0
        /*0538*/ 	.short	0x010a
        /*053a*/ 	.byte	0x04
	.zero		1


	//   ....[68]....
        /*053c*/ 	.word	0x00002040
        /*0540*/ 	.word	0x000000ff
        /*0544*/ 	.word	0x000000a0
        /*0548*/ 	.short	0x010a
        /*054a*/ 	.byte	0x21
	.zero		1


	//   ....[69]....
        /*054c*/ 	.word	0x000021f0
        /*0550*/ 	.word	0x000000ff
        /*0554*/ 	.word	0x000000a0
        /*0558*/ 	.short	0x010a
        /*055a*/ 	.byte	0x05
	.zero		1


	//   ....[70]....
        /*055c*/ 	.word	0x00002330
        /*0560*/ 	.word	0x000000ff
        /*0564*/ 	.word	0x00000178
        /*0568*/ 	.short	0x0101
        /*056a*/ 	.byte	0x0d
	.zero		1


	//   ....[71]....
        /*056c*/ 	.word	0x00002350
        /*0570*/ 	.word	0x000000ff
        /*0574*/ 	.word	0x000000a0
        /*0578*/ 	.short	0x010a
        /*057a*/ 	.byte	0x04
	.zero		1


	//   ....[72]....
        /*057c*/ 	.word	0x000023d0
        /*0580*/ 	.word	0x000000ff
        /*0584*/ 	.word	0x000000a0
        /*0588*/ 	.short	0x010a
        /*058a*/ 	.byte	0x11
	.zero		1


	//   ....[73]....
        /*058c*/ 	.word	0x00002560
        /*0590*/ 	.word	0x000000ff
        /*0594*/ 	.word	0x000000a0
        /*0598*/ 	.short	0x010a
        /*059a*/ 	.byte	0x05
	.zero		1


	//   ....[74]....
        /*059c*/ 	.word	0x000026b0
        /*05a0*/ 	.word	0x00000003
        /*05a4*/ 	.word	0x00000180
        /*05a8*/ 	.short	0x010a
        /*05aa*/ 	.byte	0xff
	.zero		1


	//   ....[75]....
        /*05ac*/ 	.word	0x00002800
        /*05b0*/ 	.word	0x00000000
        /*05b4*/ 	.word	0x00000000
        /*05b8*/ 	.short	0x0101
        /*05ba*/ 	.byte	0xff
	.zero		1


	//   ....[76]....
        /*05bc*/ 	.word	0x00002dc0
        /*05c0*/ 	.word	0x000000ff
        /*05c4*/ 	.word	0x00000000
        /*05c8*/ 	.short	0x010a
        /*05ca*/ 	.byte	0x04
	.zero		1


	//   ....[77]....
        /*05cc*/ 	.word	0x00002e50
        /*05d0*/ 	.word	0x000000ff
        /*05d4*/ 	.word	0x00000000
        /*05d8*/ 	.short	0x010a
        /*05da*/ 	.byte	0x05
	.zero		1


	//   ....[78]....
        /*05dc*/ 	.word	0x00002ee0
        /*05e0*/ 	.word	0x000000ff
        /*05e4*/ 	.word	0x00000000
        /*05e8*/ 	.short	0x010a
        /*05ea*/ 	.byte	0x05
	.zero		1


	//   ....[79]....
        /*05ec*/ 	.word	0x00002f70
        /*05f0*/ 	.word	0x000000ff
        /*05f4*/ 	.word	0x00000000
        /*05f8*/ 	.short	0x010a
        /*05fa*/ 	.byte	0x05
	.zero		1


	//   ....[80]....
        /*05fc*/ 	.word	0x00003000
        /*0600*/ 	.word	0x000000ff
        /*0604*/ 	.word	0x00000000
        /*0608*/ 	.short	0x010a
        /*060a*/ 	.byte	0x05
	.zero		1


	//   ....[81]....
        /*060c*/ 	.word	0x00003090
        /*0610*/ 	.word	0x000000ff
        /*0614*/ 	.word	0x00000000
        /*0618*/ 	.short	0x010a
        /*061a*/ 	.byte	0x05
	.zero		1


	//   ....[82]....
        /*061c*/ 	.word	0x00003120
        /*0620*/ 	.word	0x000000ff
        /*0624*/ 	.word	0x00000000
        /*0628*/ 	.short	0x010a
        /*062a*/ 	.byte	0x05
	.zero		1


	//   ....[83]....
        /*062c*/ 	.word	0x000031b0
        /*0630*/ 	.word	0x000000ff
        /*0634*/ 	.word	0x00000000
        /*0638*/ 	.short	0x010a
        /*063a*/ 	.byte	0x05
	.zero		1


	//   ....[84]....
        /*063c*/ 	.word	0x00003240
        /*0640*/ 	.word	0x000000ff
        /*0644*/ 	.word	0x00000000
        /*0648*/ 	.short	0x010a
        /*064a*/ 	.byte	0x05
	.zero		1


	//   ....[85]....
        /*064c*/ 	.word	0x000032d0
        /*0650*/ 	.word	0x000000ff
        /*0654*/ 	.word	0x00000000
        /*0658*/ 	.short	0x010a
        /*065a*/ 	.byte	0x05
	.zero		1


	//   ....[86]....
        /*065c*/ 	.word	0x00003360
        /*0660*/ 	.word	0x000000ff
        /*0664*/ 	.word	0x00000000
        /*0668*/ 	.short	0x010a
        /*066a*/ 	.byte	0x05
	.zero		1


	//   ....[87]....
        /*066c*/ 	.word	0x000033f0
        /*0670*/ 	.word	0x000000ff
        /*0674*/ 	.word	0x00000000
        /*0678*/ 	.short	0x010a
        /*067a*/ 	.byte	0x05
	.zero		1


	//   ....[88]....
        /*067c*/ 	.word	0x00003480
        /*0680*/ 	.word	0x000000ff
        /*0684*/ 	.word	0x00000000
        /*0688*/ 	.short	0x010a
        /*068a*/ 	.byte	0x05
	.zero		1


	//   ....[89]....
        /*068c*/ 	.word	0x00003510
        /*0690*/ 	.word	0x000000ff
        /*0694*/ 	.word	0x00000000
        /*0698*/ 	.short	0x010a
        /*069a*/ 	.byte	0x05
	.zero		1


	//   ....[90]....
        /*069c*/ 	.word	0x000035a0
        /*06a0*/ 	.word	0x000000ff
        /*06a4*/ 	.word	0x00000000
        /*06a8*/ 	.short	0x010a
        /*06aa*/ 	.byte	0x05
	.zero		1


	//   ....[91]....
        /*06ac*/ 	.word	0x00003630
        /*06b0*/ 	.word	0x000000ff
        /*06b4*/ 	.word	0x00000000
        /*06b8*/ 	.short	0x010a
        /*06ba*/ 	.byte	0x05
	.zero		1


	//   ....[92]....
        /*06bc*/ 	.word	0x000036c0
        /*06c0*/ 	.word	0x000000ff
        /*06c4*/ 	.word	0x00000000
        /*06c8*/ 	.short	0x010a
        /*06ca*/ 	.byte	0x05
	.zero		1


	//   ....[93]....
        /*06cc*/ 	.word	0x00003750
        /*06d0*/ 	.word	0x000000ff
        /*06d4*/ 	.word	0x00000000
        /*06d8*/ 	.short	0x010a
        /*06da*/ 	.byte	0x05
	.zero		1


	//   ....[94]....
        /*06dc*/ 	.word	0x000037e0
        /*06e0*/ 	.word	0x000000ff
        /*06e4*/ 	.word	0x00000000
        /*06e8*/ 	.short	0x010a
        /*06ea*/ 	.byte	0x05
	.zero		1


	//   ....[95]....
        /*06ec*/ 	.word	0x00003880
        /*06f0*/ 	.word	0x00000000
        /*06f4*/ 	.word	0x00000000
        /*06f8*/ 	.short	0x010a
        /*06fa*/ 	.byte	0xff
	.zero		1


	//   ....[96]....
        /*06fc*/ 	.word	0x000039c0
        /*0700*/ 	.word	0x00000002
        /*0704*/ 	.word	0x000001e0
        /*0708*/ 	.short	0x010a
        /*070a*/ 	.byte	0xff
	.zero		1


	//   ....[97]....
        /*070c*/ 	.word	0x00003a20
        /*0710*/ 	.word	0x00000004
        /*0714*/ 	.word	0x00000000
        /*0718*/ 	.short	0x0101
        /*071a*/ 	.byte	0xff
	.zero		1


	//   ....[98]....
        /*071c*/ 	.word	0x00003a40
        /*0720*/ 	.word	0x000000ff
        /*0724*/ 	.word	0x00000190
        /*0728*/ 	.short	0x010a
        /*072a*/ 	.byte	0x04
	.zero		1


	//   ....[99]....
        /*072c*/ 	.word	0x00003b60
        /*0730*/ 	.word	0x00000002
        /*0734*/ 	.word	0x00000180
        /*0738*/ 	.short	0x010a
        /*073a*/ 	.byte	0xff
	.zero		1


	//   ....[100]....
        /*073c*/ 	.word	0x00003c70
        /*0740*/ 	.word	0x00000002
        /*0744*/ 	.word	0x00000000
        /*0748*/ 	.short	0x0101
        /*074a*/ 	.byte	0xff
	.zero		1


	//   ....[101]....
        /*074c*/ 	.word	0x00003d00
        /*0750*/ 	.word	0x000000ff
        /*0754*/ 	.word	0x00000190
        /*0758*/ 	.short	0x0106
        /*075a*/ 	.byte	0x04
	.zero		1


	//   ....[102]....
        /*075c*/ 	.word	0x00003d20
        /*0760*/ 	.word	0x000000ff
        /*0764*/ 	.word	0x00000190
        /*0768*/ 	.short	0x010a
        /*076a*/ 	.byte	0x04
	.zero		1


	//   ....[103]....
        /*076c*/ 	.word	0x00003db0
        /*0770*/ 	.word	0x000000ff
        /*0774*/ 	.word	0x00000190
        /*0778*/ 	.short	0x0106
        /*077a*/ 	.byte	0x07
	.zero		1


	//   ....[104]....
        /*077c*/ 	.word	0x00003df0
        /*0780*/ 	.word	0x00000000
        /*0784*/ 	.word	0x00000190
        /*0788*/ 	.short	0x010a
        /*078a*/ 	.byte	0xff
	.zero		1


	//   ....[105]....
        /*078c*/ 	.word	0x00004040
        /*0790*/ 	.word	0x000000ff
        /*0794*/ 	.word	0x00000008
        /*0798*/ 	.short	0x010a
        /*079a*/ 	.byte	0x05
	.zero		1


	//   ....[106]....
        /*079c*/ 	.word	0x00004060
        /*07a0*/ 	.word	0x000000ff
        /*07a4*/ 	.word	0x00000008
        /*07a8*/ 	.short	0x010a
        /*07aa*/ 	.byte	0x05
	.zero		1


	//   ....[107]....
        /*07ac*/ 	.word	0x000041f0
        /*07b0*/ 	.word	0x000000ff
        /*07b4*/ 	.word	0x00000008
        /*07b8*/ 	.short	0x010a
        /*07ba*/ 	.byte	0x05
	.zero		1


	//   ....[108]....
        /*07bc*/ 	.word	0x00004210
        /*07c0*/ 	.word	0x000000ff
        /*07c4*/ 	.word	0x00000008
        /*07c8*/ 	.short	0x010a
        /*07ca*/ 	.byte	0x05
	.zero		1


	//   ....[109]....
        /*07cc*/ 	.word	0x000042d0
        /*07d0*/ 	.word	0x000000ff
        /*07d4*/ 	.word	0x00000000
        /*07d8*/ 	.short	0x0101
        /*07da*/ 	.byte	0x04
	.zero		1


	//   ....[110]....
        /*07dc*/ 	.word	0x000045d0
        /*07e0*/ 	.word	0x00000000
        /*07e4*/ 	.word	0x00000180
        /*07e8*/ 	.short	0x010a
        /*07ea*/ 	.byte	0xff
	.zero		1


	//   ....[111]....
        /*07ec*/ 	.word	0x00004690
        /*07f0*/ 	.word	0x00000000
        /*07f4*/ 	.word	0x00000000
        /*07f8*/ 	.short	0x0101
        /*07fa*/ 	.byte	0xff
	.zero		1


	//   ....[112]....
        /*07fc*/ 	.word	0x00004750
        /*0800*/ 	.word	0x000000ff
        /*0804*/ 	.word	0x00000000
        /*0808*/ 	.short	0x010a
        /*080a*/ 	.byte	0x04
	.zero		1


	//   ....[113]....
        /*080c*/ 	.word	0x00004760
        /*0810*/ 	.word	0x000000ff
        /*0814*/ 	.word	0x000001c0
        /*0818*/ 	.short	0x010a
        /*081a*/ 	.byte	0x17
	.zero		1


	//   ....[114]....
        /*081c*/ 	.word	0x00004810
        /*0820*/ 	.word	0x000000ff
        /*0824*/ 	.word	0x00000000
        /*0828*/ 	.short	0x010a
        /*082a*/ 	.byte	0x05
	.zero		1


	//   ....[115]....
        /*082c*/ 	.word	0x00004950
        /*0830*/ 	.word	0x000000ff
        /*0834*/ 	.word	0x00000000
        /*0838*/ 	.short	0x010a
        /*083a*/ 	.byte	0x04
	.zero		1


	//   ....[116]....
        /*083c*/ 	.word	0x00004ba0
        /*0840*/ 	.word	0x000000ff
        /*0844*/ 	.word	0x00000000
        /*0848*/ 	.short	0x010a
        /*084a*/ 	.byte	0x04
	.zero		1


	//   ....[117]....
        /*084c*/ 	.word	0x00004c30
        /*0850*/ 	.word	0x000000ff
        /*0854*/ 	.word	0x00000000
        /*0858*/ 	.short	0x010a
        /*085a*/ 	.byte	0x05
	.zero		1


	//   ....[118]....
        /*085c*/ 	.word	0x00004cc0
        /*0860*/ 	.word	0x000000ff
        /*0864*/ 	.word	0x00000000
        /*0868*/ 	.short	0x010a
        /*086a*/ 	.byte	0x05
	.zero		1


	//   ....[119]....
        /*086c*/ 	.word	0x00004d60
        /*0870*/ 	.word	0x00000000
        /*0874*/ 	.word	0x00000000
        /*0878*/ 	.short	0x010a
        /*087a*/ 	.byte	0xff
	.zero		1


	//   ....[120]....
        /*087c*/ 	.word	0x00004da0
        /*0880*/ 	.word	0x00000000
        /*0884*/ 	.word	0x00000000
        /*0888*/ 	.short	0x010a
        /*088a*/ 	.byte	0xff
	.zero		1


	//   ....[121]....
        /*088c*/ 	.word	0x00004e10
        /*0890*/ 	.word	0x000000ff
        /*0894*/ 	.word	0x00000000
        /*0898*/ 	.short	0x0101
        /*089a*/ 	.byte	0x04
	.zero		1


	//   ....[122]....
        /*089c*/ 	.word	0x00004e50
        /*08a0*/ 	.word	0x000000ff
        /*08a4*/ 	.word	0x00000200
        /*08a8*/ 	.short	0x010a
        /*08aa*/ 	.byte	0x11
	.zero		1


	//   ....[123]....
        /*08ac*/ 	.word	0x00004ea0
        /*08b0*/ 	.word	0x000000ff
        /*08b4*/ 	.word	0x00000000
        /*08b8*/ 	.short	0x0101
        /*08ba*/ 	.byte	0x04
	.zero		1


	//   ....[124]....
        /*08bc*/ 	.word	0x00005310
        /*08c0*/ 	.word	0x0000000c
        /*08c4*/ 	.word	0x00000180
        /*08c8*/ 	.short	0x010a
        /*08ca*/ 	.byte	0xff
	.zero		1


	//   ....[125]....
        /*08cc*/ 	.word	0x00005480
        /*08d0*/ 	.word	0x00000000
        /*08d4*/ 	.word	0x00000000
        /*08d8*/ 	.short	0x0101
        /*08da*/ 	.byte	0xff
	.zero		1


	//   ....[126]....
        /*08dc*/ 	.word	0x00005900
        /*08e0*/ 	.word	0x000000ff
        /*08e4*/ 	.word	0x00000178
        /*08e8*/ 	.short	0x010a
        /*08ea*/ 	.byte	0x18
	.zero		1


	//   ....[127]....
        /*08ec*/ 	.word	0x00005ac0
        /*08f0*/ 	.word	0x000000ff
        /*08f4*/ 	.word	0x00000158
        /*08f8*/ 	.short	0x010a
        /*08fa*/ 	.byte	0x04
	.zero		1


	//   ....[128]....
        /*08fc*/ 	.word	0x00005ca0
        /*0900*/ 	.word	0x000000ff
        /*0904*/ 	.word	0x00000140
        /*0908*/ 	.short	0x010b
        /*090a*/ 	.byte	0x04
	.zero		1


	//   ....[129]....
        /*090c*/ 	.word	0x00005cb0
        /*0910*/ 	.word	0x000000ff
        /*0914*/ 	.word	0x00000000
        /*0918*/ 	.short	0x0101
        /*091a*/ 	.byte	0x14
	.zero		1


	//   ....[130]....
        /*091c*/ 	.word	0x00005cc0
        /*0920*/ 	.word	0x000000ff
        /*0924*/ 	.word	0x00000158
        /*0928*/ 	.short	0x010a
        /*092a*/ 	.byte	0x05
	.zero		1


	//   ....[131]....
        /*092c*/ 	.word	0x00005ec0
        /*0930*/ 	.word	0x000000ff
        /*0934*/ 	.word	0x00000140
        /*0938*/ 	.short	0x010b
        /*093a*/ 	.byte	0x05
	.zero		1


	//   ....[132]....
        /*093c*/ 	.word	0x00005ed0
        /*0940*/ 	.word	0x000000ff
        /*0944*/ 	.word	0x00000000
        /*0948*/ 	.short	0x0101
        /*094a*/ 	.byte	0x04
	.zero		1


	//   ....[133]....
        /*094c*/ 	.word	0x00005f70
        /*0950*/ 	.word	0x000000ff
        /*0954*/ 	.word	0x00000000
        /*0958*/ 	.short	0x010a
        /*095a*/ 	.byte	0x04
	.zero		1


	//   ....[134]....
        /*095c*/ 	.word	0x00006000
        /*0960*/ 	.word	0x000000ff
        /*0964*/ 	.word	0x00000000
        /*0968*/ 	.short	0x010a
        /*096a*/ 	.byte	0x05
	.zero		1


	//   ....[135]....
        /*096c*/ 	.word	0x000060a0
        /*0970*/ 	.word	0x00000000
        /*0974*/ 	.word	0x00000000
        /*0978*/ 	.short	0x010a
        /*097a*/ 	.byte	0xff
	.zero		1


	//   ....[136]....
        /*097c*/ 	.word	0x000063f0
        /*0980*/ 	.word	0x00000003
        /*0984*/ 	.word	0x00000180
        /*0988*/ 	.short	0x010a
        /*098a*/ 	.byte	0xff
	.zero		1


	//   ....[137]....
        /*098c*/ 	.word	0x00006570
        /*0990*/ 	.word	0x00000000
        /*0994*/ 	.word	0x00000000
        /*0998*/ 	.short	0x0101
        /*099a*/ 	.byte	0xff
	.zero		1


	//   ....[138]....
        /*099c*/ 	.word	0x000070e0
        /*09a0*/ 	.word	0x00000000
        /*09a4*/ 	.word	0x00000140
        /*09a8*/ 	.short	0x010a
        /*09aa*/ 	.byte	0xff
	.zero		1


	//   ....[139]....
        /*09ac*/ 	.word	0x00007140
        /*09b0*/ 	.word	0x0000005c
        /*09b4*/ 	.word	0x000001a0
        /*09b8*/ 	.short	0x010a
        /*09ba*/ 	.byte	0xff
	.zero		1


	//   ....[140]....
        /*09bc*/ 	.word	0x00007230
        /*09c0*/ 	.word	0x00000000
        /*09c4*/ 	.word	0x00000140
        /*09c8*/ 	.short	0x010a
        /*09ca*/ 	.byte	0xff
	.zero		1


	//   ....[141]....
        /*09cc*/ 	.word	0x00007360
        /*09d0*/ 	.word	0x0000005c
        /*09d4*/ 	.word	0x000001a0
        /*09d8*/ 	.short	0x010a
        /*09da*/ 	.byte	0xff
	.zero		1


	//   ....[142]....
        /*09dc*/ 	.word	0x00007e90
        /*09e0*/ 	.word	0x00000000
        /*09e4*/ 	.word	0x00000000
        /*09e8*/ 	.short	0x0101
        /*09ea*/ 	.byte	0xff
	.zero		1


	//   ....[143]....
        /*09ec*/ 	.word	0x00007ea0
        /*09f0*/ 	.word	0x00000003
        /*09f4*/ 	.word	0x00000140
        /*09f8*/ 	.short	0x010a
        /*09fa*/ 	.byte	0xff
	.zero		1


	//   ....[144]....
        /*09fc*/ 	.word	0x00007f70
        /*0a00*/ 	.word	0x00000003
        /*0a04*/ 	.word	0x00000140
        /*0a08*/ 	.short	0x010a
        /*0a0a*/ 	.byte	0xff
	.zero		1


	//   ....[145]....
        /*0a0c*/ 	.word	0x00008240
        /*0a10*/ 	.word	0x0000005c
        /*0a14*/ 	.word	0x00000000
        /*0a18*/ 	.short	0x0101
        /*0a1a*/ 	.byte	0xff
	.zero		1


	//   ....[146]....
        /*0a1c*/ 	.word	0x00008c10
        /*0a20*/ 	.word	0x00000002
        /*0a24*/ 	.word	0x00000000
        /*0a28*/ 	.short	0x0101
        /*0a2a*/ 	.byte	0xff
	.zero		1


	//   ....[147]....
        /*0a2c*/ 	.word	0x00008ee0
        /*0a30*/ 	.word	0x000000ff
        /*0a34*/ 	.word	0x00000000
        /*0a38*/ 	.short	0x0101
        /*0a3a*/ 	.byte	0x06
	.zero		1


	//   ....[148]....
        /*0a3c*/ 	.word	0x00008f00
        /*0a40*/ 	.word	0x00000000
        /*0a44*/ 	.word	0x000001f0
        /*0a48*/ 	.short	0x010a
        /*0a4a*/ 	.byte	0xff
	.zero		1


	//   ....[149]....
        /*0a4c*/ 	.word	0x00008f60
        /*0a50*/ 	.word	0x00000000
        /*0a54*/ 	.word	0x000000a0
        /*0a58*/ 	.short	0x010a
        /*0a5a*/ 	.byte	0xff
	.zero		1


	//   ....[150]....
        /*0a5c*/ 	.word	0x00008fc0
        /*0a60*/ 	.word	0x00000000
        /*0a64*/ 	.word	0x000000a0
        /*0a68*/ 	.short	0x010a
        /*0a6a*/ 	.byte	0xff
	.zero		1


	//   ....[151]....
        /*0a6c*/ 	.word	0x00009010
        /*0a70*/ 	.word	0x00000003
        /*0a74*/ 	.word	0x00000180
        /*0a78*/ 	.short	0x010a
        /*0a7a*/ 	.byte	0xff
	.zero		1


	//   ....[152]....
        /*0a7c*/ 	.word	0x00009070
        /*0a80*/ 	.word	0x00000000
        /*0a84*/ 	.word	0x00000000
        /*0a88*/ 	.short	0x010a
        /*0a8a*/ 	.byte	0xff
	.zero		1


	//   ....[153]....
        /*0a8c*/ 	.word	0x000090d0
        /*0a90*/ 	.word	0x00000000
        /*0a94*/ 	.word	0x00000000
        /*0a98*/ 	.short	0x010a
        /*0a9a*/ 	.byte	0xff
	.zero		1


	//   ....[154]....
        /*0a9c*/ 	.word	0x00009130
        /*0aa0*/ 	.word	0x00000000
        /*0aa4*/ 	.word	0x00000000
        /*0aa8*/ 	.short	0x010a
        /*0aaa*/ 	.byte	0xff
	.zero		1


	//   ....[155]....
        /*0aac*/ 	.word	0x00009190
        /*0ab0*/ 	.word	0x00000000
        /*0ab4*/ 	.word	0x00000000
        /*0ab8*/ 	.short	0x010a
        /*0aba*/ 	.byte	0xff
	.zero		1


	//   ....[156]....
        /*0abc*/ 	.word	0x000091f0
        /*0ac0*/ 	.word	0x00000000
        /*0ac4*/ 	.word	0x00000000
        /*0ac8*/ 	.short	0x010a
        /*0aca*/ 	.byte	0xff
	.zero		1


	//   ....[157]....
        /*0acc*/ 	.word	0x00009250
        /*0ad0*/ 	.word	0x00000000
        /*0ad4*/ 	.word	0x00000000
        /*0ad8*/ 	.short	0x010a
        /*0ada*/ 	.byte	0xff
	.zero		1


	//   ....[158]....
        /*0adc*/ 	.word	0x000092b0
        /*0ae0*/ 	.word	0x00000000
        /*0ae4*/ 	.word	0x00000000
        /*0ae8*/ 	.short	0x010a
        /*0aea*/ 	.byte	0xff
	.zero		1


	//   ....[159]....
        /*0aec*/ 	.word	0x00009310
        /*0af0*/ 	.word	0x00000000
        /*0af4*/ 	.word	0x00000000
        /*0af8*/ 	.short	0x010a
        /*0afa*/ 	.byte	0xff
	.zero		1


	//   ....[160]....
        /*0afc*/ 	.word	0x00009370
        /*0b00*/ 	.word	0x00000000
        /*0b04*/ 	.word	0x00000000
        /*0b08*/ 	.short	0x010a
        /*0b0a*/ 	.byte	0xff
	.zero		1


	//   ....[161]....
        /*0b0c*/ 	.word	0x000093d0
        /*0b10*/ 	.word	0x00000000
        /*0b14*/ 	.word	0x00000000
        /*0b18*/ 	.short	0x010a
        /*0b1a*/ 	.byte	0xff
	.zero		1


	//   ....[162]....
        /*0b1c*/ 	.word	0x00009430
        /*0b20*/ 	.word	0x00000000
        /*0b24*/ 	.word	0x00000000
        /*0b28*/ 	.short	0x010a
        /*0b2a*/ 	.byte	0xff
	.zero		1


	//   ....[163]....
        /*0b2c*/ 	.word	0x00009490
        /*0b30*/ 	.word	0x00000000
        /*0b34*/ 	.word	0x00000000
        /*0b38*/ 	.short	0x010a
        /*0b3a*/ 	.byte	0xff
	.zero		1


	//   ....[164]....
        /*0b3c*/ 	.word	0x000094f0
        /*0b40*/ 	.word	0x00000000
        /*0b44*/ 	.word	0x00000000
        /*0b48*/ 	.short	0x010a
        /*0b4a*/ 	.byte	0xff
	.zero		1


	//   ....[165]....
        /*0b4c*/ 	.word	0x00009550
        /*0b50*/ 	.word	0x00000000
        /*0b54*/ 	.word	0x00000000
        /*0b58*/ 	.short	0x010a
        /*0b5a*/ 	.byte	0xff
	.zero		1


	//   ....[166]....
        /*0b5c*/ 	.word	0x000095b0
        /*0b60*/ 	.word	0x00000000
        /*0b64*/ 	.word	0x00000000
        /*0b68*/ 	.short	0x010a
        /*0b6a*/ 	.byte	0xff
	.zero		1


	//   ....[167]....
        /*0b6c*/ 	.word	0x00009610
        /*0b70*/ 	.word	0x00000000
        /*0b74*/ 	.word	0x00000000
        /*0b78*/ 	.short	0x010a
        /*0b7a*/ 	.byte	0xff
	.zero		1


	//   ....[168]....
        /*0b7c*/ 	.word	0x00009670
        /*0b80*/ 	.word	0x00000000
        /*0b84*/ 	.word	0x00000000
        /*0b88*/ 	.short	0x010a
        /*0b8a*/ 	.byte	0xff
	.zero		1


	//   ....[169]....
        /*0b8c*/ 	.word	0x000096d0
        /*0b90*/ 	.word	0x00000000
        /*0b94*/ 	.word	0x00000000
        /*0b98*/ 	.short	0x010a
        /*0b9a*/ 	.byte	0xff
	.zero		1


	//   ....[170]....
        /*0b9c*/ 	.word	0x00009730
        /*0ba0*/ 	.word	0x00000000
        /*0ba4*/ 	.word	0x00000000
        /*0ba8*/ 	.short	0x010a
        /*0baa*/ 	.byte	0xff
	.zero		1


	//   ....[171]....
        /*0bac*/ 	.word	0x00009780
        /*0bb0*/ 	.word	0x00000002
        /*0bb4*/ 	.word	0x000001e0
        /*0bb8*/ 	.short	0x010a
        /*0bba*/ 	.byte	0xff
	.zero		1


	//   ....[172]....
        /*0bbc*/ 	.word	0x000097e0
        /*0bc0*/ 	.word	0x00000002
        /*0bc4*/ 	.word	0x00000190
        /*0bc8*/ 	.short	0x010a
        /*0bca*/ 	.byte	0xff
	.zero		1


	//   ....[173]....
        /*0bcc*/ 	.word	0x00009830
        /*0bd0*/ 	.word	0x00000002
        /*0bd4*/ 	.word	0x00000180
        /*0bd8*/ 	.short	0x010a
        /*0bda*/ 	.byte	0xff
	.zero		1


	//   ....[174]....
        /*0bdc*/ 	.word	0x00009890
        /*0be0*/ 	.word	0x00000000
        /*0be4*/ 	.word	0x00000190
        /*0be8*/ 	.short	0x010a
        /*0bea*/ 	.byte	0xff
	.zero		1


	//   ....[175]....
        /*0bec*/ 	.word	0x000098f0
        /*0bf0*/ 	.word	0x00000000
        /*0bf4*/ 	.word	0x00000008
        /*0bf8*/ 	.short	0x010a
        /*0bfa*/ 	.byte	0xff
	.zero		1


	//   ....[176]....
        /*0bfc*/ 	.word	0x000099e0
        /*0c00*/ 	.word	0x00000000
        /*0c04*/ 	.word	0x00000008
        /*0c08*/ 	.short	0x010a
        /*0c0a*/ 	.byte	0xff
	.zero		1


	//   ....[177]....
        /*0c0c*/ 	.word	0x00009a30
        /*0c10*/ 	.word	0x00000000
        /*0c14*/ 	.word	0x00000180
        /*0c18*/ 	.short	0x010a
        /*0c1a*/ 	.byte	0xff
	.zero		1


	//   ....[178]....
        /*0c1c*/ 	.word	0x00009a90
        /*0c20*/ 	.word	0x00000000
        /*0c24*/ 	.word	0x000001c0
        /*0c28*/ 	.short	0x010a
        /*0c2a*/ 	.byte	0xff
	.zero		1


	//   ....[179]....
        /*0c2c*/ 	.word	0x00009af0
        /*0c30*/ 	.word	0x00000000
        /*0c34*/ 	.word	0x00000000
        /*0c38*/ 	.short	0x010a
        /*0c3a*/ 	.byte	0xff
	.zero		1


	//   ....[180]....
        /*0c3c*/ 	.word	0x00009b50
        /*0c40*/ 	.word	0x00000000
        /*0c44*/ 	.word	0x00000000
        /*0c48*/ 	.short	0x010a
        /*0c4a*/ 	.byte	0xff
	.zero		1


	//   ....[181]....
        /*0c4c*/ 	.word	0x00009bb0
        /*0c50*/ 	.word	0x00000000
        /*0c54*/ 	.word	0x00000000
        /*0c58*/ 	.short	0x010a
        /*0c5a*/ 	.byte	0xff
	.zero		1


	//   ....[182]....
        /*0c5c*/ 	.word	0x00009c10
        /*0c60*/ 	.word	0x00000000
        /*0c64*/ 	.word	0x00000000
        /*0c68*/ 	.short	0x010a
        /*0c6a*/ 	.byte	0xff
	.zero		1


	//   ....[183]....
        /*0c6c*/ 	.word	0x00009c70
        /*0c70*/ 	.word	0x00000000
        /*0c74*/ 	.word	0x00000200
        /*0c78*/ 	.short	0x010a
        /*0c7a*/ 	.byte	0xff
	.zero		1


	//   ....[184]....
        /*0c7c*/ 	.word	0x00009cc0
        /*0c80*/ 	.word	0x0000000c
        /*0c84*/ 	.word	0x00000180
        /*0c88*/ 	.short	0x010a
        /*0c8a*/ 	.byte	0xff
	.zero		1


	//   ....[185]....
        /*0c8c*/ 	.word	0x00009d20
        /*0c90*/ 	.word	0x00000000
        /*0c94*/ 	.word	0x00000178
        /*0c98*/ 	.short	0x010a
        /*0c9a*/ 	.byte	0xff
	.zero		1


	//   ....[186]....
        /*0c9c*/ 	.word	0x00009d80
        /*0ca0*/ 	.word	0x00000000
        /*0ca4*/ 	.word	0x00000158
        /*0ca8*/ 	.short	0x010a
        /*0caa*/ 	.byte	0xff
	.zero		1


	//   ....[187]....
        /*0cac*/ 	.word	0x00009de0
        /*0cb0*/ 	.word	0x00000009
        /*0cb4*/ 	.word	0x00000158
        /*0cb8*/ 	.short	0x010a
        /*0cba*/ 	.byte	0xff
	.zero		1


	//   ....[188]....
        /*0cbc*/ 	.word	0x00009e40
        /*0cc0*/ 	.word	0x00000000
        /*0cc4*/ 	.word	0x00000000
        /*0cc8*/ 	.short	0x010a
        /*0cca*/ 	.byte	0xff
	.zero		1


	//   ....[189]....
        /*0ccc*/ 	.word	0x00009ea0
        /*0cd0*/ 	.word	0x00000000
        /*0cd4*/ 	.word	0x00000000
        /*0cd8*/ 	.short	0x010a
        /*0cda*/ 	.byte	0xff
	.zero		1


	//   ....[190]....
        /*0cdc*/ 	.word	0x00009ef0
        /*0ce0*/ 	.word	0x00000003
        /*0ce4*/ 	.word	0x00000180
        /*0ce8*/ 	.short	0x010a
        /*0cea*/ 	.byte	0xff
	.zero		1


	//   ....[191]....
        /*0cec*/ 	.word	0x00009f40
        /*0cf0*/ 	.word	0x00000000
        /*0cf4*/ 	.word	0x00000140
        /*0cf8*/ 	.short	0x010a
        /*0cfa*/ 	.byte	0xff
	.zero		1


	//   ....[192]....
        /*0cfc*/ 	.word	0x00009f90
        /*0d00*/ 	.word	0x0000005c
        /*0d04*/ 	.word	0x000001a0
        /*0d08*/ 	.short	0x010a
        /*0d0a*/ 	.byte	0xff
	.zero		1


	//   ....[193]....
        /*0d0c*/ 	.word	0x00009fe0
        /*0d10*/ 	.word	0x00000003
        /*0d14*/ 	.word	0x00000140
        /*0d18*/ 	.short	0x010a
        /*0d1a*/ 	.byte	0xff
	.zero		1


	//----- nvinfo : EIATTR_NUM_MBARRIERS
	.align		4
.L_47:
        /*0d1c*/ 	.byte	0x03, 0x38
        /*0d1e*/ 	.short	0x0041


	//----- nvinfo : EIATTR_EXIT_INSTR_OFFSETS
	.align		4
        /*0d20*/ 	.byte	0x04, 0x1c
        /*0d22*/ 	.short	(.L_49 - .L_48)


	//   ....[0]....
.L_48:
        /*0d24*/ 	.word	0x000038b0


	//   ....[1]....
        /*0d28*/ 	.word	0x00003dc0


	//   ....[2]....
        /*0d2c*/ 	.word	0x00003e20


	//   ....[3]....
        /*0d30*/ 	.word	0x000050d0


	//   ....[4]....
        /*0d34*/ 	.word	0x000060d0


	//   ....[5]....
        /*0d38*/ 	.word	0x00006110


	//   ....[6]....
        /*0d3c*/ 	.word	0x00008dd0


	//   ....[7]....
        /*0d40*/ 	.word	0x00008e40


	//   ....[8]....
        /*0d44*/ 	.word	0x00008e70


	//   ....[9]....
        /*0d48*/ 	.word	0x00008ef0


	//----- nvinfo : EIATTR_MAX_THREADS
	.align		4
.L_49:
        /*0d4c*/ 	.byte	0x04, 0x05
        /*0d4e*/ 	.short	(.L_51 - .L_50)
.L_50:
        /*0d50*/ 	.word	0x00000100
        /*0d54*/ 	.word	0x00000001
        /*0d58*/ 	.word	0x00000001


	//----- nvinfo : EIATTR_CRS_STACK_SIZE
	.align		4
.L_51:
        /*0d5c*/ 	.byte	0x04, 0x1e
        /*0d5e*/ 	.short	(.L_53 - .L_52)
.L_52:
        /*0d60*/ 	.word	0x00000000


	//----- nvinfo : EIATTR_CBANK_PARAM_SIZE
	.align		4
.L_53:
        /*0d64*/ 	.byte	0x03, 0x19
        /*0d66*/ 	.short	0x0800


	//----- nvinfo : EIATTR_PARAM_CBANK
	.align		4
        /*0d68*/ 	.byte	0x04, 0x0a
        /*0d6a*/ 	.short	(.L_55 - .L_54)
	.align		4
.L_54:
        /*0d6c*/ 	.word	index@(.nv.constant0._ZN7cutlass13device_kernelINS_4gemm6kernel13GemmUniversalIN4cute5tupleIJiiiiEEENS1_10collective13CollectiveMmaINS1_35MainloopSm100TmaUmmaWarpSpecializedILi20ELi2ELi4ENS5_IJNS4_1CILi4EEENSA_ILi2EEENSA_ILi1EEEEEEEENS5_IJNSA_ILi256EEENSA_ILi64EEENSA_ILi32EEEEEENS_6half_tENS5_IJlSD_lEEESK_SL_NS4_8TiledMMAINS4_8MMA_AtomIJNS4_26SM100_MMA_F16BF16_2x1SM_SSISK_SK_fLi256ELi64ELNS4_4UMMA5MajorE0ELSQ_0ELNSP_7ScaleInE0ELSR_0EEEEEENS4_6LayoutINS5_IJSD_SD_SD_EEENS5_IJNSA_ILi0EEESW_SW_EEEEENS5_IJNS4_10UnderscoreESZ_SZ_EEEEENS4_28SM100_TMA_2SM_LOAD_MULTICASTENS4_14ComposedLayoutINS4_7SwizzleILi2ELi4ELi3EEENS4_18smem_ptr_flag_bitsILi16EEENSU_INS5_IJNSA_ILi8EEESI_EEENS5_IJSI_SD_EEEEEEEvNS4_8identityES12_S1C_vS1D_EENS_8epilogue10collective18CollectiveEpilogueINS1F_23Sm100TmaWarpSpecializedILi3ELi2ELi32ELb1ELb0EEEJNS5_IJNSA_ILi128EEESH_SI_EEENS5_IJNSU_IS1K_SD_EENSU_ISI_SD_EEEEESK_SL_SK_SL_NS1F_6fusion15FusionCallbacksIS1J_NS1P_17LinearCombinationISK_fSK_fLNS_15FloatRoundStyleE2EEES1L_S1O_JEEENS4_5SM1004TMEM4LOAD26SM100_TMEM_LOAD_32dp32b32xENS4_13SM90_TMA_LOADES1C_NS4_39AutoVectorizingCopyWithAssumedAlignmentILi128EEENS4_14SM90_TMA_STOREES1C_S21_S21_EEEvvEEEEvNT_6ParamsE)
        /*0d70*/ 	.short	0x0380
        /*0d72*/ 	.short	0x0800


	//----- nvinfo : EIATTR_SW_WAR
	.align		4
.L_55:
        /*0d74*/ 	.byte	0x04, 0x36
        /*0d76*/ 	.short	(.L_57 - .L_56)
.L_56:
        /*0d78*/ 	.word	0x00000008
.L_57:


//--------------------- .nv.callgraph             --------------------------
	.section	.nv.callgraph,"",@"SHT_CUDA_CALLGRAPH"
	.align	4
	.sectionentsize	8
	.align		4
        /*0000*/ 	.word	0x00000000
	.align		4
        /*0004*/ 	.word	0xffffffff
	.align		4
        /*0008*/ 	.word	index@(_ZN7cutlass13device_kernelINS_4gemm6kernel13GemmUniversalIN4cute5tupleIJiiiiEEENS1_10collective13CollectiveMmaINS1_35MainloopSm100TmaUmmaWarpSpecializedILi20ELi2ELi4ENS5_IJNS4_1CILi4EEENSA_ILi2EEENSA_ILi1EEEEEEEENS5_IJNSA_ILi256EEENSA_ILi64EEENSA_ILi32EEEEEENS_6half_tENS5_IJlSD_lEEESK_SL_NS4_8TiledMMAINS4_8MMA_AtomIJNS4_26SM100_MMA_F16BF16_2x1SM_SSISK_SK_fLi256ELi64ELNS4_4UMMA5MajorE0ELSQ_0ELNSP_7ScaleInE0ELSR_0EEEEEENS4_6LayoutINS5_IJSD_SD_SD_EEENS5_IJNSA_ILi0EEESW_SW_EEEEENS5_IJNS4_10UnderscoreESZ_SZ_EEEEENS4_28SM100_TMA_2SM_LOAD_MULTICASTENS4_14ComposedLayoutINS4_7SwizzleILi2ELi4ELi3EEENS4_18smem_ptr_flag_bitsILi16EEENSU_INS5_IJNSA_ILi8EEESI_EEENS5_IJSI_SD_EEEEEEEvNS4_8identityES12_S1C_vS1D_EENS_8epilogue10collective18CollectiveEpilogueINS1F_23Sm100TmaWarpSpecializedILi3ELi2ELi32ELb1ELb0EEEJNS5_IJNSA_ILi128EEESH_SI_EEENS5_IJNSU_IS1K_SD_EENSU_ISI_SD_EEEEESK_SL_SK_SL_NS1F_6fusion15FusionCallbacksIS1J_NS1P_17LinearCombinationISK_fSK_fLNS_15FloatRoundStyleE2EEES1L_S1O_JEEENS4_5SM1004TMEM4LOAD26SM100_TMEM_LOAD_32dp32b32xENS4_13SM90_TMA_LOADES1C_NS4_39AutoVectorizingCopyWithAssumedAlignmentILi128EEENS4_14SM90_TMA_STOREES1C_S21_S21_EEEvvEEEEvNT_6ParamsE)
	.align		4
        /*000c*/ 	.word	index@(__assertfail)
	.align		4
        /*0010*/ 	.word	0x00000000
	.align		4
        /*0014*/ 	.word	0xfffffffe
	.align		4
        /*0018*/ 	.word	0x00000000
	.align		4
        /*001c*/ 	.word	0xfffffffd
	.align		4
        /*0020*/ 	.word	0x00000000
	.align		4
        /*0024*/ 	.word	0xfffffffc


//--------------------- .nv.constant4             --------------------------
	.section	.nv.constant4,"a",@progbits
	.align	8
	.align		8
.nv.constant4:
        /*0000*/ 	.dword	__assertfail
	.align		8
        /*0008*/ 	.dword	__unnamed_1
	.align		8
        /*0010*/ 	.dword	__unnamed_2
	.align		8
        /*0018*/ 	.dword	_ZN40_INTERNAL_22eca5ae_4_k_cu_afd88f2d_196764cuda3std3__45__cpo5beginE
	.align		8
        /*0020*/ 	.dword	_ZN40_INTERNAL_22eca5ae_4_k_cu_afd88f2d_196764cuda3std3__45__cpo3endE
	.align		8
        /*0028*/ 	.dword	_ZN40_INTERNAL_22eca5ae_4_k_cu_afd88f2d_196764cuda3std3__45__cpo6cbeginE
	.align		8
        /*0030*/ 	.dword	_ZN40_INTERNAL_22eca5ae_4_k_cu_afd88f2d_196764cuda3std3__45__cpo4cendE
	.align		8
        /*0038*/ 	.dword	_ZN40_INTERNAL_22eca5ae_4_k_cu_afd88f2d_196764cuda3std3__442_GLOBAL__N__22eca5ae_4_k_cu_afd88f2d_196766ignoreE
	.align		8
        /*0040*/ 	.dword	_ZN40_INTERNAL_22eca5ae_4_k_cu_afd88f2d_196764cuda3std3__419piecewise_constructE
	.align		8
        /*0048*/ 	.dword	_ZN40_INTERNAL_22eca5ae_4_k_cu_afd88f2d_196764cuda3std3__48in_placeE
	.align		8
        /*0050*/ 	.dword	_ZN40_INTERNAL_22eca5ae_4_k_cu_afd88f2d_196764cuda3std6ranges3__45__cpo4swapE
	.align		8
        /*0058*/ 	.dword	_ZN40_INTERNAL_22eca5ae_4_k_cu_afd88f2d_196764cuda3std6ranges3__45__cpo9iter_moveE
	.align		8
        /*0060*/ 	.dword	_ZN40_INTERNAL_22eca5ae_4_k_cu_afd88f2d_196764cute7productE
	.align		8
        /*0068*/ 	.dword	_ZN40_INTERNAL_22eca5ae_4_k_cu_afd88f2d_196764cute1_E
	.align		8
        /*0070*/ 	.dword	$str$25
	.align		8
        /*0078*/ 	.dword	$str$26
	.align		8
        /*0080*/ 	.dword	$str$27
	.align		8
        /*0088*/ 	.dword	$str$28


//--------------------- .text._ZN7cutlass13device_kernelINS_4gemm6kernel13GemmUniversalIN4cute5tupleIJiiiiEEENS1_10collective13CollectiveMmaINS1_35MainloopSm100TmaUmmaWarpSpecializedILi20ELi2ELi4ENS5_IJNS4_1CILi4EEENSA_ILi2EEENSA_ILi1EEEEEEEENS5_IJNSA_ILi256EEENSA_ILi64EEENSA_ILi32EEEEEENS_6half_tENS5_IJlSD_lEEESK_SL_NS4_8TiledMMAINS4_8MMA_AtomIJNS4_26SM100_MMA_F16BF16_2x1SM_SSISK_SK_fLi256ELi64ELNS4_4UMMA5MajorE0ELSQ_0ELNSP_7ScaleInE0ELSR_0EEEEEENS4_6LayoutINS5_IJSD_SD_SD_EEENS5_IJNSA_ILi0EEESW_SW_EEEEENS5_IJNS4_10UnderscoreESZ_SZ_EEEEENS4_28SM100_TMA_2SM_LOAD_MULTICASTENS4_14ComposedLayoutINS4_7SwizzleILi2ELi4ELi3EEENS4_18smem_ptr_flag_bitsILi16EEENSU_INS5_IJNSA_ILi8EEESI_EEENS5_IJSI_SD_EEEEEEEvNS4_8identityES12_S1C_vS1D_EENS_8epilogue10collective18CollectiveEpilogueINS1F_23Sm100TmaWarpSpecializedILi3ELi2ELi32ELb1ELb0EEEJNS5_IJNSA_ILi128EEESH_SI_EEENS5_IJNSU_IS1K_SD_EENSU_ISI_SD_EEEEESK_SL_SK_SL_NS1F_6fusion15FusionCallbacksIS1J_NS1P_17LinearCombinationISK_fSK_fLNS_15FloatRoundStyleE2EEES1L_S1O_JEEENS4_5SM1004TMEM4LOAD26SM100_TMEM_LOAD_32dp32b32xENS4_13SM90_TMA_LOADES1C_NS4_39AutoVectorizingCopyWithAssumedAlignmentILi128EEENS4_14SM90_TMA_STOREES1C_S21_S21_EEEvvEEEEvNT_6ParamsE --------------------------
	.section	.text._ZN7cutlass13device_kernelINS_4gemm6kernel13GemmUniversalIN4cute5tupleIJiiiiEEENS1_10collective13CollectiveMmaINS1_35MainloopSm100TmaUmmaWarpSpecializedILi20ELi2ELi4ENS5_IJNS4_1CILi4EEENSA_ILi2EEENSA_ILi1EEEEEEEENS5_IJNSA_ILi256EEENSA_ILi64EEENSA_ILi32EEEEEENS_6half_tENS5_IJlSD_lEEESK_SL_NS4_8TiledMMAINS4_8MMA_AtomIJNS4_26SM100_MMA_F16BF16_2x1SM_SSISK_SK_fLi256ELi64ELNS4_4UMMA5MajorE0ELSQ_0ELNSP_7ScaleInE0ELSR_0EEEEEENS4_6LayoutINS5_IJSD_SD_SD_EEENS5_IJNSA_ILi0EEESW_SW_EEEEENS5_IJNS4_10UnderscoreESZ_SZ_EEEEENS4_28SM100_TMA_2SM_LOAD_MULTICASTENS4_14ComposedLayoutINS4_7SwizzleILi2ELi4ELi3EEENS4_18smem_ptr_flag_bitsILi16EEENSU_INS5_IJNSA_ILi8EEESI_EEENS5_IJSI_SD_EEEEEEEvNS4_8identityES12_S1C_vS1D_EENS_8epilogue10collective18CollectiveEpilogueINS1F_23Sm100TmaWarpSpecializedILi3ELi2ELi32ELb1ELb0EEEJNS5_IJNSA_ILi128EEESH_SI_EEENS5_IJNSU_IS1K_SD_EENSU_ISI_SD_EEEEESK_SL_SK_SL_NS1F_6fusion15FusionCallbacksIS1J_NS1P_17LinearCombinationISK_fSK_fLNS_15FloatRoundStyleE2EEES1L_S1O_JEEENS4_5SM1004TMEM4LOAD26SM100_TMEM_LOAD_32dp32b32xENS4_13SM90_TMA_LOADES1C_NS4_39AutoVectorizingCopyWithAssumedAlignmentILi128EEENS4_14SM90_TMA_STOREES1C_S21_S21_EEEvvEEEEvNT_6ParamsE,"ax",@progbits
	.align	128
.text._ZN7cutlass13device_kernelINS_4gemm6kernel13GemmUniversalIN4cute5tupleIJiiiiEEENS1_10collective13CollectiveMmaINS1_35MainloopSm100TmaUmmaWarpSpecializedILi20ELi2ELi4ENS5_IJNS4_1CILi4EEENSA_ILi2EEENSA_ILi1EEEEEEEENS5_IJNSA_ILi256EEENSA_ILi64EEENSA_ILi32EEEEEENS_6half_tENS5_IJlSD_lEEESK_SL_NS4_8TiledMMAINS4_8MMA_AtomIJNS4_26SM100_MMA_F16BF16_2x1SM_SSISK_SK_fLi256ELi64ELNS4_4UMMA5MajorE0ELSQ_0ELNSP_7ScaleInE0ELSR_0EEEEEENS4_6LayoutINS5_IJSD_SD_SD_EEENS5_IJNSA_ILi0EEESW_SW_EEEEENS5_IJNS4_10UnderscoreESZ_SZ_EEEEENS4_28SM100_TMA_2SM_LOAD_MULTICASTENS4_14ComposedLayoutINS4_7SwizzleILi2ELi4ELi3EEENS4_18smem_ptr_flag_bitsILi16EEENSU_INS5_IJNSA_ILi8EEESI_EEENS5_IJSI_SD_EEEEEEEvNS4_8identityES12_S1C_vS1D_EENS_8epilogue10collective18CollectiveEpilogueINS1F_23Sm100TmaWarpSpecializedILi3ELi2ELi32ELb1ELb0EEEJNS5_IJNSA_ILi128EEESH_SI_EEENS5_IJNSU_IS1K_SD_EENSU_ISI_SD_EEEEESK_SL_SK_SL_NS1F_6fusion15FusionCallbacksIS1J_NS1P_17LinearCombinationISK_fSK_fLNS_15FloatRoundStyleE2EEES1L_S1O_JEEENS4_5SM1004TMEM4LOAD26SM100_TMEM_LOAD_32dp32b32xENS4_13SM90_TMA_LOADES1C_NS4_39AutoVectorizingCopyWithAssumedAlignmentILi128EEENS4_14SM90_TMA_STOREES1C_S21_S21_EEEvvEEEEvNT_6ParamsE:
        .type           _ZN7cutlass13device_kernelINS_4gemm6kernel13GemmUniversalIN4cute5tupleIJiiiiEEENS1_10collective13CollectiveMmaINS1_35MainloopSm100TmaUmmaWarpSpecializedILi20ELi2ELi4ENS5_IJNS4_1CILi4EEENSA_ILi2EEENSA_ILi1EEEEEEEENS5_IJNSA_ILi256EEENSA_ILi64EEENSA_ILi32EEEEEENS_6half_tENS5_IJlSD_lEEESK_SL_NS4_8TiledMMAINS4_8MMA_AtomIJNS4_26SM100_MMA_F16BF16_2x1SM_SSISK_SK_fLi256ELi64ELNS4_4UMMA5MajorE0ELSQ_0ELNSP_7ScaleInE0ELSR_0EEEEEENS4_6LayoutINS5_IJSD_SD_SD_EEENS5_IJNSA_ILi0EEESW_SW_EEEEENS5_IJNS4_10UnderscoreESZ_SZ_EEEEENS4_28SM100_TMA_2SM_LOAD_MULTICASTENS4_14ComposedLayoutINS4_7SwizzleILi2ELi4ELi3EEENS4_18smem_ptr_flag_bitsILi16EEENSU_INS5_IJNSA_ILi8EEESI_EEENS5_IJSI_SD_EEEEEEEvNS4_8identityES12_S1C_vS1D_EENS_8epilogue10collective18CollectiveEpilogueINS1F_23Sm100TmaWarpSpecializedILi3ELi2ELi32ELb1ELb0EEEJNS5_IJNSA_ILi128EEESH_SI_EEENS5_IJNSU_IS1K_SD_EENSU_ISI_SD_EEEEESK_SL_SK_SL_NS1F_6fusion15FusionCallbacksIS1J_NS1P_17LinearCombinationISK_fSK_fLNS_15FloatRoundStyleE2EEES1L_S1O_JEEENS4_5SM1004TMEM4LOAD26SM100_TMEM_LOAD_32dp32b32xENS4_13SM90_TMA_LOADES1C_NS4_39AutoVectorizingCopyWithAssumedAlignmentILi128EEENS4_14SM90_TMA_STOREES1C_S21_S21_EEEvvEEEEvNT_6ParamsE,@function
        .size           _ZN7cutlass13device_kernelINS_4gemm6kernel13GemmUniversalIN4cute5tupleIJiiiiEEENS1_10collective13CollectiveMmaINS1_35MainloopSm100TmaUmmaWarpSpecializedILi20ELi2ELi4ENS5_IJNS4_1CILi4EEENSA_ILi2EEENSA_ILi1EEEEEEEENS5_IJNSA_ILi256EEENSA_ILi64EEENSA_ILi32EEEEEENS_6half_tENS5_IJlSD_lEEESK_SL_NS4_8TiledMMAINS4_8MMA_AtomIJNS4_26SM100_MMA_F16BF16_2x1SM_SSISK_SK_fLi256ELi64ELNS4_4UMMA5MajorE0ELSQ_0ELNSP_7ScaleInE0ELSR_0EEEEEENS4_6LayoutINS5_IJSD_SD_SD_EEENS5_IJNSA_ILi0EEESW_SW_EEEEENS5_IJNS4_10UnderscoreESZ_SZ_EEEEENS4_28SM100_TMA_2SM_LOAD_MULTICASTENS4_14ComposedLayoutINS4_7SwizzleILi2ELi4ELi3EEENS4_18smem_ptr_flag_bitsILi16EEENSU_INS5_IJNSA_ILi8EEESI_EEENS5_IJSI_SD_EEEEEEEvNS4_8identityES12_S1C_vS1D_EENS_8epilogue10collective18CollectiveEpilogueINS1F_23Sm100TmaWarpSpecializedILi3ELi2ELi32ELb1ELb0EEEJNS5_IJNSA_ILi128EEESH_SI_EEENS5_IJNSU_IS1K_SD_EENSU_ISI_SD_EEEEESK_SL_SK_SL_NS1F_6fusion15FusionCallbacksIS1J_NS1P_17LinearCombinationISK_fSK_fLNS_15FloatRoundStyleE2EEES1L_S1O_JEEENS4_5SM1004TMEM4LOAD26SM100_TMEM_LOAD_32dp32b32xENS4_13SM90_TMA_LOADES1C_NS4_39AutoVectorizingCopyWithAssumedAlignmentILi128EEENS4_14SM90_TMA_STOREES1C_S21_S21_EEEvvEEEEvNT_6ParamsE,(.L_x_224 - _ZN7cutlass13device_kernelINS_4gemm6kernel13GemmUniversalIN4cute5tupleIJiiiiEEENS1_10collective13CollectiveMmaINS1_35MainloopSm100TmaUmmaWarpSpecializedILi20ELi2ELi4ENS5_IJNS4_1CILi4EEENSA_ILi2EEENSA_ILi1EEEEEEEENS5_IJNSA_ILi256EEENSA_ILi64EEENSA_ILi32EEEEEENS_6half_tENS5_IJlSD_lEEESK_SL_NS4_8TiledMMAINS4_8MMA_AtomIJNS4_26SM100_MMA_F16BF16_2x1SM_SSISK_SK_fLi256ELi64ELNS4_4UMMA5MajorE0ELSQ_0ELNSP_7ScaleInE0ELSR_0EEEEEENS4_6LayoutINS5_IJSD_SD_SD_EEENS5_IJNSA_ILi0EEESW_SW_EEEEENS5_IJNS4_10UnderscoreESZ_SZ_EEEEENS4_28SM100_TMA_2SM_LOAD_MULTICASTENS4_14ComposedLayoutINS4_7SwizzleILi2ELi4ELi3EEENS4_18smem_ptr_flag_bitsILi16EEENSU_INS5_IJNSA_ILi8EEESI_EEENS5_IJSI_SD_EEEEEEEvNS4_8identityES12_S1C_vS1D_EENS_8epilogue10collective18CollectiveEpilogueINS1F_23Sm100TmaWarpSpecializedILi3ELi2ELi32ELb1ELb0EEEJNS5_IJNSA_ILi128EEESH_SI_EEENS5_IJNSU_IS1K_SD_EENSU_ISI_SD_EEEEESK_SL_SK_SL_NS1F_6fusion15FusionCallbacksIS1J_NS1P_17LinearCombinationISK_fSK_fLNS_15FloatRoundStyleE2EEES1L_S1O_JEEENS4_5SM1004TMEM4LOAD26SM100_TMEM_LOAD_32dp32b32xENS4_13SM90_TMA_LOADES1C_NS4_39AutoVectorizingCopyWithAssumedAlignmentILi128EEENS4_14SM90_TMA_STOREES1C_S21_S21_EEEvvEEEEvNT_6ParamsE)
        .other          _ZN7cutlass13device_kernelINS_4gemm6kernel13GemmUniversalIN4cute5tupleIJiiiiEEENS1_10collective13CollectiveMmaINS1_35MainloopSm100TmaUmmaWarpSpecializedILi20ELi2ELi4ENS5_IJNS4_1CILi4EEENSA_ILi2EEENSA_ILi1EEEEEEEENS5_IJNSA_ILi256EEENSA_ILi64EEENSA_ILi32EEEEEENS_6half_tENS5_IJlSD_lEEESK_SL_NS4_8TiledMMAINS4_8MMA_AtomIJNS4_26SM100_MMA_F16BF16_2x1SM_SSISK_SK_fLi256ELi64ELNS4_4UMMA5MajorE0ELSQ_0ELNSP_7ScaleInE0ELSR_0EEEEEENS4_6LayoutINS5_IJSD_SD_SD_EEENS5_IJNSA_ILi0EEESW_SW_EEEEENS5_IJNS4_10UnderscoreESZ_SZ_EEEEENS4_28SM100_TMA_2SM_LOAD_MULTICASTENS4_14ComposedLayoutINS4_7SwizzleILi2ELi4ELi3EEENS4_18smem_ptr_flag_bitsILi16EEENSU_INS5_IJNSA_ILi8EEESI_EEENS5_IJSI_SD_EEEEEEEvNS4_8identityES12_S1C_vS1D_EENS_8epilogue10collective18CollectiveEpilogueINS1F_23Sm100TmaWarpSpecializedILi3ELi2ELi32ELb1ELb0EEEJNS5_IJNSA_ILi128EEESH_SI_EEENS5_IJNSU_IS1K_SD_EENSU_ISI_SD_EEEEESK_SL_SK_SL_NS1F_6fusion15FusionCallbacksIS1J_NS1P_17LinearCombinationISK_fSK_fLNS_15FloatRoundStyleE2EEES1L_S1O_JEEENS4_5SM1004TMEM4LOAD26SM100_TMEM_LOAD_32dp32b32xENS4_13SM90_TMA_LOADES1C_NS4_39AutoVectorizingCopyWithAssumedAlignmentILi128EEENS4_14SM90_TMA_STOREES1C_S21_S21_EEEvvEEEEvNT_6ParamsE,@"STO_CUDA_ENTRY STV_DEFAULT"
_ZN7cutlass13device_kernelINS_4gemm6kernel13GemmUniversalIN4cute5tupleIJiiiiEEENS1_10collective13CollectiveMmaINS1_35MainloopSm100TmaUmmaWarpSpecializedILi20ELi2ELi4ENS5_IJNS4_1CILi4EEENSA_ILi2EEENSA_ILi1EEEEEEEENS5_IJNSA_ILi256EEENSA_ILi64EEENSA_ILi32EEEEEENS_6half_tENS5_IJlSD_lEEESK_SL_NS4_8TiledMMAINS4_8MMA_AtomIJNS4_26SM100_MMA_F16BF16_2x1SM_SSISK_SK_fLi256ELi64ELNS4_4UMMA5MajorE0ELSQ_0ELNSP_7ScaleInE0ELSR_0EEEEEENS4_6LayoutINS5_IJSD_SD_SD_EEENS5_IJNSA_ILi0EEESW_SW_EEEEENS5_IJNS4_10UnderscoreESZ_SZ_EEEEENS4_28SM100_TMA_2SM_LOAD_MULTICASTENS4_14ComposedLayoutINS4_7SwizzleILi2ELi4ELi3EEENS4_18smem_ptr_flag_bitsILi16EEENSU_INS5_IJNSA_ILi8EEESI_EEENS5_IJSI_SD_EEEEEEEvNS4_8identityES12_S1C_vS1D_EENS_8epilogue10collective18CollectiveEpilogueINS1F_23Sm100TmaWarpSpecializedILi3ELi2ELi32ELb1ELb0EEEJNS5_IJNSA_ILi128EEESH_SI_EEENS5_IJNSU_IS1K_SD_EENSU_ISI_SD_EEEEESK_SL_SK_SL_NS1F_6fusion15FusionCallbacksIS1J_NS1P_17LinearCombinationISK_fSK_fLNS_15FloatRoundStyleE2EEES1L_S1O_JEEENS4_5SM1004TMEM4LOAD26SM100_TMEM_LOAD_32dp32b32xENS4_13SM90_TMA_LOADES1C_NS4_39AutoVectorizingCopyWithAssumedAlignmentILi128EEENS4_14SM90_TMA_STOREES1C_S21_S21_EEEvvEEEEvNT_6ParamsE:
[----:B------:R-:W1:Y:S01]  /*0000*/  LDC R1, c[0x0][0x37c] ;  /* 0x0000df00ff017b82 */ /* 0x000e620000000800 */
[----:B------:R-:W2:Y:S01]  /*0010*/  S2R R95, SR_TID.X ;  /* 0x00000000005f7919 */ /* 0x000ea20000002100 */
[----:B------:R-:W3:Y:S06]  /*0020*/  LDCU.64 UR8, c[0x0][0x890] ;  /* 0x00011200ff0877ac */ /* 0x000eec0008000a00 */
[----:B------:R-:W4:Y:S01]  /*0030*/  S2UR UR4, SR_CgaCtaId ;  /* 0x00000000000479c3 */ /* 0x000f220000008800 */
[----:B------:R-:W-:Y:S02]  /*0040*/  PRMT R88, RZ, 0x7610, R88 ;  /* 0x00007610ff587816 */ /* 0x000fe40000000058 */
[----:B------:R-:W-:-:S02]  /*0050*/  ELECT P0, URZ, PT ;  /* 0x0000000000ff782f */ /* 0x000fc40003800000 */
[----:B---3--:R-:W-:-:S04]  /*0060*/  ISETP.NE.U32.AND P1, PT, RZ, UR8, PT ;  /* 0x00000008ff007c0c */ /* 0x008fc8000bf25070 */
[----:B------:R-:W-:Y:S01]  /*0070*/  ISETP.NE.AND.EX P2, PT, RZ, UR9, PT, P1 ;  /* 0x00000009ff007c0c */ /* 0x000fe2000bf45310 */
[----:B----4-:R-:W-:Y:S02]  /*0080*/  ULOP3.LUT UR35, UR4, 0x1, URZ, 0xc0, !UPT ;  /* 0x0000000104237892 */ /* 0x010fe4000f8ec0ff */
[----:B------:R-:W-:Y:S01]  /*0090*/  ULOP3.LUT UR34, UR4, 0x1, URZ, 0x3c, !UPT ;  /* 0x0000000104227892 */ /* 0x000fe2000f8e3cff */
[----:B--2---:R-:W-:-:S05]  /*00a0*/  SHF.R.U32.HI R89, RZ, 0x5, R95 ;  /* 0x00000005ff597819 */ /* 0x004fca000001165f */
[----:B------:R-:W2:Y:S02]  /*00b0*/  SHFL.IDX PT, R0, R89, RZ, 0x1f ;  /* 0x00001fff59007589 */ /* 0x000ea400000e0000 */
[----:B--2---:R-:W-:Y:S02]  /*00c0*/  R2UR UR22, R0 ;  /* 0x00000000001672ca */ /* 0x004fe400000e0000 */
[----:B-1----:R-:W-:-:S13]  /*00d0*/  @P2 BRA `(.L_x_0) ;  /* 0x0000000000302947 */ /* 0x002fda0003800000 */
[----:B------:R-:W1:Y:S02]  /*00e0*/  LDCU.64 UR4, c[0x0][0x888] ;  /* 0x00011100ff0477ac */ /* 0x000e640008000a00 */
[----:B-1----:R-:W-:-:S04]  /*00f0*/  UISETP.NE.U32.AND UP0, UPT, UR4, URZ, UPT ;  /* 0x000000ff0400728c */ /* 0x002fc8000bf05070 */
[----:B------:R-:W-:-:S09]  /*0100*/  UISETP.NE.AND.EX UP0, UPT, UR5, URZ, UPT, UP0 ;  /* 0x000000ff0500728c */ /* 0x000fd2000bf05300 */
[----:B------:R-:W-:Y:S05]  /*0110*/  BRA.U !UP0, `(.L_x_1) ;  /* 0x0000000108147547 */ /* 0x000fea000b800000 */
[----:B------:R-:W1:Y:S01]  /*0120*/  LDC.64 R2, c[0x0][0x888] ;  /* 0x00022200ff027b82 */ /* 0x000e620000000a00 */
[----:B------:R-:W1:Y:S02]  /*0130*/  LDCU.64 UR4, c[0x0][0x358] ;  /* 0x00006b00ff0477ac */ /* 0x000e640008000a00 */
[----:B-1----:R1:W5:Y:S01]  /*0140*/  LDG.E R41, desc[UR4][R2.64] ;  /* 0x0000000402297981 */ /* 0x002362000c1e1900 */
[----:B------:R-:W-:Y:S01]  /*0150*/  HFMA2 R88, -RZ, RZ, 0, 5.9604644775390625e-08 ;  /* 0x00000001ff587431 */ /* 0x000fe200000001ff */
[----:B------:R-:W-:Y:S05]  /*0160*/  BRA `(.L_x_0) ;  /* 0x00000000000c7947 */ /* 0x000fea0003800000 */
.L_x_1:
[----:B------:R-:W1:Y:S01]  /*0170*/  LDCU UR4, c[0x0][0x880] ;  /* 0x00011000ff0477ac */ /* 0x000e620008000800 */
[----:B------:R-:W-:Y:S01]  /*0180*/  HFMA2 R88, -RZ, RZ, 0, 5.9604644775390625e-08 ;  /* 0x00000001ff587431 */ /* 0x000fe200000001ff */
[----:B-1----:R-:W-:-:S07]  /*0190*/  MOV R41, UR4 ;  /* 0x0000000400297c02 */ /* 0x002fce0008000f00 */
.L_x_0:
[----:B------:R-:W2:Y:S02]  /*01a0*/  LDCU.64 UR4, c[0x0][0x8b0] ;  /* 0x00011600ff0477ac */ /* 0x000ea40008000a00 */
[----:B--2---:R-:W-:-:S04]  /*01b0*/  UISETP.NE.U32.AND UP0, UPT, UR4, URZ, UPT ;  /* 0x000000ff0400728c */ /* 0x004fc8000bf05070 */
[----:B------:R-:W-:-:S09]  /*01c0*/  UISETP.NE.AND.EX UP0, UPT, UR5, URZ, UPT, UP0 ;  /* 0x000000ff0500728c */ /* 0x000fd2000bf05300 */
[----:B------:R-:W-:Y:S05]  /*01d0*/  BRA.U UP0, `(.L_x_2) ;  /* 0x0000000100287547 */ /* 0x000fea000b800000 */
[----:B------:R-:W2:Y:S02]  /*01e0*/  LDCU.64 UR4, c[0x0][0x8a8] ;  /* 0x00011500ff0477ac */ /* 0x000ea40008000a00 */
[----:B--2---:R-:W-:-:S04]  /*01f0*/  UISETP.NE.U32.AND UP0, UPT, UR4, URZ, UPT ;  /* 0x000000ff0400728c */ /* 0x004fc8000bf05070 */
[----:B------:R-:W-:-:S09]  /*0200*/  UISETP.NE.AND.EX UP0, UPT, UR5, URZ, UPT, UP0 ;  /* 0x000000ff0500728c */ /* 0x000fd2000bf05300 */
[----:B------:R-:W-:Y:S05]  /*0210*/  BRA.U !UP0, `(.L_x_3) ;  /* 0x0000000108107547 */ /* 0x000fea000b800000 */
[----:B------:R-:W2:Y:S01]  /*0220*/  LDC.64 R38, c[0x0][0x8a8] ;  /* 0x00022a00ff267b82 */ /* 0x000ea20000000a00 */
[----:B------:R-:W2:Y:S02]  /*0230*/  LDCU.64 UR4, c[0x0][0x358] ;  /* 0x00006b00ff0477ac */ /* 0x000ea40008000a00 */
[----:B--2---:R2:W5:Y:S01]  /*0240*/  LDG.E R38, desc[UR4][R38.64] ;  /* 0x0000000426267981 */ /* 0x004562000c1e1900 */
[----:B------:R-:W-:Y:S05]  /*0250*/  BRA `(.L_x_2) ;  /* 0x0000000000087947 */ /* 0x000fea0003800000 */
.L_x_3:
[----:B------:R-:W2:Y:S02]  /*0260*/  LDCU UR4, c[0x0][0x8a0] ;  /* 0x00011400ff0477ac */ /* 0x000ea40008000800 */
[----:B--2---:R-:W-:Y:S02]  /*0270*/  MOV R38, UR4 ;  /* 0x0000000400267c02 */ /* 0x004fe40008000f00 */
.L_x_2:
[----:B------:R-:W-:Y:S01]  /*0280*/  IMAD.U32 R0, RZ, RZ, UR22 ;  /* 0x00000016ff007e24 */ /* 0x000fe2000f8e00ff */
[----:B------:R-:W-:Y:S04]  /*0290*/  BSSY.RECONVERGENT B0, `(.L_x_4) ;  /* 0x000000c000007945 */ /* 0x000fe80003800200 */
[C---:B------:R-:W-:Y:S02]  /*02a0*/  ISETP.NE.OR P3, PT, R0.reuse, 0x1, !P0 ;  /* 0x000000010000780c */ /* 0x040fe40004765670 */
[----:B------:R-:W-:-:S11]  /*02b0*/  ISETP.NE.OR P2, PT, R0, 0x3, !P0 ;  /* 0x000000030000780c */ /* 0x000fd60004745670 */
[----:B------:R-:W-:Y:S05]  /*02c0*/  @P3 BRA `(.L_x_5) ;  /* 0x0000000000203947 */ /* 0x000fea0003800000 */
[----:B------:R-:W3:Y:S02]  /*02d0*/  LDCU.64 UR4, c[0x0][0x348] ;  /* 0x00006900ff0477ac */ /* 0x000ee40008000a00 */
[----:B---3--:R-:W-:Y:S02]  /*02e0*/  UIADD3 UR6, UP1, UPT, UR4, 0x80, URZ ;  /* 0x0000008004067890 */ /* 0x008fe4000ff3e0ff */
[----:B------:R-:W-:Y:S02]  /*02f0*/  UIADD3 UR4, UP0, UPT, UR4, 0x180, URZ ;  /* 0x0000018004047890 */ /* 0x000fe4000ff1e0ff */
[----:B------:R-:W-:Y:S02]  /*0300*/  UIADD3.X UR7, UPT, UPT, URZ, UR5, URZ, UP1, !UPT ;  /* 0x00000005ff077290 */ /* 0x000fe40008ffe4ff */
[----:B------:R-:W-:-:S07]  /*0310*/  UIADD3.X UR5, UPT, UPT, URZ, UR5, URZ, UP0, !UPT ;  /* 0x00000005ff057290 */ /* 0x000fce00087fe4ff */
[----:B------:R3:W-:Y:S02]  /*0320*/  UTMACCTL.PF [UR6] ;  /* 0x00000000060079b9 */ /* 0x0007e40008040000 */
[----:B------:R3:W-:Y:S02]  /*0330*/  UTMACCTL.PF [UR4] ;  /* 0x00000000040079b9 */ /* 0x0007e40008040000 */
[----:B---3--:R-:W-:Y:S01]  /*0340*/  NOP ;  /* 0x0000000000007918 */ /* 0x008fe20000000000 */
.L_x_5:
[----:B------:R-:W-:Y:S05]  /*0350*/  BSYNC.RECONVERGENT B0 ;  /* 0x0000000000007941 */ /* 0x000fea0003800200 */
.L_x_4:
[----:B------:R-:W-:Y:S04]  /*0360*/  BSSY.RECONVERGENT B0, `(.L_x_6) ;  /* 0x000000a000007945 */ /* 0x000fe80003800200 */
        /* <DEDUP_REMOVED lines=9> */
.L_x_7:
[----:B------:R-:W-:Y:S05]  /*0400*/  BSYNC.RECONVERGENT B0 ;  /* 0x0000000000007941 */ /* 0x000fea0003800200 */
.L_x_6:
[----:B------:R-:W3:Y:S01]  /*0410*/  LDCU.64 UR4, c[0x0][0x888] ;  /* 0x00011100ff0477ac */ /* 0x000ee20008000a00 */
[----:B------:R-:W-:Y:S01]  /*0420*/  ISETP.NE.AND.EX P1, PT, RZ, UR9, PT, P1 ;  /* 0x00000009ff007c0c */ /* 0x000fe2000bf25310 */
[----:B------:R-:W-:Y:S01]  /*0430*/  UPLOP3.LUT UP5, UPT, UPT, UPT, UPT, 0x80, 0x8 ;  /* 0x000000000008789c */ /* 0x000fe20003faf070 */
[----:B---3--:R-:W-:-:S04]  /*0440*/  ISETP.NE.U32.AND P2, PT, RZ, UR4, PT ;  /* 0x00000004ff007c0c */ /* 0x008fc8000bf45070 */
[----:B------:R-:W-:-:S13]  /*0450*/  ISETP.NE.AND.EX P2, PT, RZ, UR5, PT, P2 ;  /* 0x00000005ff007c0c */ /* 0x000fda000bf45320 */
[----:B------:R-:W-:Y:S05]  /*0460*/  @P2 BRA P1, `(.L_x_8) ;  /* 0x0000000000282947 */ /* 0x000fea0000800000 */
[----:B------:R-:W-:Y:S01]  /*0470*/  UISETP.NE.U32.AND UP0, UPT, UR8, URZ, UPT ;  /* 0x000000ff0800728c */ /* 0x000fe2000bf05070 */
[----:B-----5:R-:W-:Y:S01]  /*0480*/  FSETP.NEU.AND P1, PT, R41, RZ, PT ;  /* 0x000000ff2900720b */ /* 0x020fe20003f2d000 */
[----:B------:R-:W-:Y:S02]  /*0490*/  UISETP.NE.U32.AND UP2, UPT, UR4, URZ, UPT ;  /* 0x000000ff0400728c */ /* 0x000fe4000bf45070 */
[----:B------:R-:W-:Y:S02]  /*04a0*/  UISETP.NE.AND.EX UP1, UPT, UR9, URZ, UPT, UP0 ;  /* 0x000000ff0900728c */ /* 0x000fe4000bf25300 */
[----:B------:R-:W-:-:S04]  /*04b0*/  UISETP.NE.AND.EX UP0, UPT, UR5, URZ, UPT, UP2 ;  /* 0x000000ff0500728c */ /* 0x000fc8000bf05320 */
[----:B------:R-:W-:-:S04]  /*04c0*/  USEL UR4, URZ, 0xffffffff, UP0 ;  /* 0xffffffffff047887 */ /* 0x000fc80008000000 */
[----:B------:R-:W-:Y:S01]  /*04d0*/  VOTEU.ANY UP0, P1 ;  /* 0x0000000000ff7886 */ /* 0x000fe20000800100 */
[----:B------:R-:W-:-:S04]  /*04e0*/  @!UP1 USEL UR4, URZ, 0xffffffff, UP0 ;  /* 0xffffffffff049887 */ /* 0x000fc80008000000 */
[----:B------:R-:W-:-:S04]  /*04f0*/  ULOP3.LUT UR4, UR4, 0x1, URZ, 0xc0, !UPT ;  /* 0x0000000104047892 */ /* 0x000fc8000f8ec0ff */
[----:B------:R-:W-:-:S11]  /*0500*/  UISETP.NE.U32.AND UP5, UPT, UR4, 0x1, UPT ;  /* 0x000000010400788c */ /* 0x000fd6000bfa5070 */
.L_x_8:
[----:B------:R-:W3:Y:S01]  /*0510*/  SHFL.IDX PT, R0, R89, RZ, 0x1f ;  /* 0x00001fff59007589 */ /* 0x000ee200000e0000 */
[----:B------:R-:W-:-:S04]  /*0520*/  UISETP.NE.AND UP0, UPT, UR22, 0x2, UPT ;  /* 0x000000021600788c */ /* 0x000fc8000bf05270 */
[----:B------:R-:W-:Y:S02]  /*0530*/  UISETP.EQ.AND UP1, UPT, UR35, URZ, !UP0 ;  /* 0x000000ff2300728c */ /* 0x000fe4000c722270 */
[----:B------:R-:W-:-:S04]  /*0540*/  USEL UR37, URZ, 0x1, UP0 ;  /* 0x00000001ff257887 */ /* 0x000fc80008000000 */
[----:B------:R-:W-:Y:S02]  /*0550*/  PLOP3.LUT P3, PT, P0, PT, UP1, 0x80, 0x8 ;  /* 0x000000000008781c */ /* 0x000fe4000076f018 */
[----:B---3--:R-:W-:-:S13]  /*0560*/  ISETP.NE.AND P1, PT, R0, RZ, PT ;  /* 0x000000ff0000720c */ /* 0x008fda0003f25270 */
[----:B------:R-:W-:Y:S05]  /*0570*/  @P1 BRA `(.L_x_9) ;  /* 0x0000000000e41947 */ /* 0x000fea0003800000 */
[----:B------:R-:W-:Y:S01]  /*0580*/  ELECT P1, URZ, PT ;  /* 0x0000000000ff782f */ /* 0x000fe20003820000 */
[----:B------:R-:W-:-:S12]  /*0590*/  BSSY.RECONVERGENT B0, `(.L_x_9) ;  /* 0x0000037000007945 */ /* 0x000fd80003800200 */
[----:B------:R-:W-:Y:S05]  /*05a0*/  @!P1 BRA `(.L_x_10) ;  /* 0x0000000000d49947 */ /* 0x000fea0003800000 */
[----:B------:R-:W3:Y:S01]  /*05b0*/  S2UR UR5, SR_CgaCtaId ;  /* 0x00000000000579c3 */ /* 0x000ee20000008800 */
[----:B------:R-:W-:Y:S01]  /*05c0*/  UMOV UR4, 0x400 ;  /* 0x0000040000047882 */ /* 0x000fe20000000000 */
[----:B------:R-:W-:Y:S01]  /*05d0*/  UMOV UR8, 0x1 ;  /* 0x0000000100087882 */ /* 0x000fe20000000000 */
[----:B------:R-:W-:Y:S01]  /*05e0*/  UMOV UR6, 0x3 ;  /* 0x0000000300067882 */ /* 0x000fe20000000000 */
[----:B------:R-:W-:-:S04]  /*05f0*/  UIADD3 UR8, UPT, UPT, -UR8, 0x100000, URZ ;  /* 0x0010000008087890 */ /* 0x000fc8000fffe1ff */
[----:B------:R-:W-:Y:S02]  /*0600*/  USHF.L.U32 UR9, UR8, 0xb, URZ ;  /* 0x0000000b08097899 */ /* 0x000fe400080006ff */
[----:B------:R-:W-:Y:S02]  /*0610*/  USHF.L.U32 UR8, UR8, 0x1, URZ ;  /* 0x0000000108087899 */ /* 0x000fe400080006ff */
[----:B------:R-:W-:-:S04]  /*0620*/  UIADD3 UR6, UPT, UPT, -UR6, 0x100000, URZ ;  /* 0x0010000006067890 */ /* 0x000fc8000fffe1ff */
[----:B------:R-:W-:Y:S02]  /*0630*/  USHF.L.U32 UR7, UR6, 0xb, URZ ;  /* 0x0000000b06077899 */ /* 0x000fe400080006ff */
[----:B------:R-:W-:Y:S02]  /*0640*/  USHF.L.U32 UR6, UR6, 0x1, URZ ;  /* 0x0000000106067899 */ /* 0x000fe400080006ff */
[----:B---3--:R-:W-:Y:S01]  /*0650*/  ULEA UR4, UR5, UR4, 0x18 ;  /* 0x0000000405047291 */ /* 0x008fe2000f8ec0ff */
[----:B------:R-:W3:Y:S11]  /*0660*/  FENCE.VIEW.ASYNC.S ;  /* 0x00000000000073c6 */ /* 0x000ef60000000000 */
[----:B---3--:R3:W4:Y:S01]  /*0670*/  SYNCS.EXCH.64 URZ, [UR4], UR8 ;  /* 0x0000000804ff75b2 */ /* 0x0087220008000100 */
[----:B------:R3:W1:Y:S01]  /*0680*/  SYNCS.EXCH.64 URZ, [UR4+0xa0], UR6 ;  /* 0x0000a00604ff75b2 */ /* 0x0006620008000100 */
        /* <DEDUP_REMOVED lines=37> */
[----:B------:R3:W1:Y:S02]  /*08e0*/  SYNCS.EXCH.64 URZ, [UR4+0x138], UR6 ;  /* 0x0001380604ff75b2 */ /* 0x0006640008000100 */
[----:B---34-:R-:W-:Y:S01]  /*08f0*/  NOP ;  /* 0x0000000000007918 */ /* 0x018fe20000000000 */
.L_x_10:
[----:B------:R-:W-:Y:S05]  /*0900*/  BSYNC.RECONVERGENT B0 ;  /* 0x0000000000007941 */ /* 0x000fea0003800200 */
.L_x_9:
[----:B------:R-:W3:Y:S01]  /*0910*/  SHFL.IDX PT, R0, R89, RZ, 0x1f ;  /* 0x00001fff59007589 */ /* 0x000ee200000e0000 */
[----:B------:R-:W-:Y:S01]  /*0920*/  NOP ;  /* 0x0000000000007918 */ /* 0x000fe20000000000 */
[----:B---3--:R-:W-:-:S13]  /*0930*/  ISETP.NE.AND P1, PT, R0, 0x1, PT ;  /* 0x000000010000780c */ /* 0x008fda0003f25270 */
[----:B------:R-:W-:Y:S05]  /*0940*/  @P1 BRA `(.L_x_11) ;  /* 0x0000000000501947 */ /* 0x000fea0003800000 */
        /* <DEDUP_REMOVED lines=9> */
[----:B------:R-:W-:Y:S01]  /*09e0*/  USHF.L.U32 UR6, UR6, 0x1, URZ ;  /* 0x0000000106067899 */ /* 0x000fe200080006ff */
[----:B------:R-:W-:Y:S01]  /*09f0*/  ELECT P1, URZ, PT ;  /* 0x0000000000ff782f */ /* 0x000fe20003820000 */
[----:B---3--:R-:W-:Y:S01]  /*0a00*/  ULEA UR4, UR5, UR4, 0x18 ;  /* 0x0000000405047291 */ /* 0x008fe2000f8ec0ff */
[----:B------:R-:W3:Y:S11]  /*0a10*/  FENCE.VIEW.ASYNC.S ;  /* 0x00000000000073c6 */ /* 0x000ef60000000000 */
[----:B---3--:R3:W4:Y:S01]  /*0a20*/  SYNCS.EXCH.64 URZ, [UR4+0x140], UR8 ;  /* 0x0001400804ff75b2 */ /* 0x0087220008000100 */
[----:B------:R3:W1:Y:S01]  /*0a30*/  SYNCS.EXCH.64 URZ, [UR4+0x158], UR6 ;  /* 0x0001580604ff75b2 */ /* 0x0006620008000100 */
[----:B------:R3:W1:Y:S01]  /*0a40*/  SYNCS.EXCH.64 URZ, [UR4+0x148], UR8 ;  /* 0x0001480804ff75b2 */ /* 0x0006620008000100 */
[----:B------:R3:W1:Y:S01]  /*0a50*/  SYNCS.EXCH.64 URZ, [UR4+0x160], UR6 ;  /* 0x0001600604ff75b2 */ /* 0x0006620008000100 */
[----:B------:R3:W1:Y:S01]  /*0a60*/  SYNCS.EXCH.64 URZ, [UR4+0x150], UR8 ;  /* 0x0001500804ff75b2 */ /* 0x0006620008000100 */
[----:B------:R3:W1:Y:S01]  /*0a70*/  SYNCS.EXCH.64 URZ, [UR4+0x168], UR6 ;  /* 0x0001680604ff75b2 */ /* 0x0006620008000100 */
[----:B------:R-:W-:Y:S01]  /*0a80*/  NOP ;  /* 0x0000000000007918 */ /* 0x000fe20000000000 */
.L_x_11:
[----:B------:R-:W2:Y:S01]  /*0a90*/  SHFL.IDX PT, R0, R89, RZ, 0x1f ;  /* 0x00001fff59007589 */ /* 0x000ea200000e0000 */
[----:B------:R-:W-:Y:S01]  /*0aa0*/  NOP ;  /* 0x0000000000007918 */ /* 0x000fe20000000000 */
[----:B--2---:R-:W-:-:S13]  /*0ab0*/  ISETP.NE.AND P1, PT, R0, 0x3, PT ;  /* 0x000000030000780c */ /* 0x004fda0003f25270 */
[----:B------:R-:W-:Y:S05]  /*0ac0*/  @P1 BRA `(.L_x_12) ;  /* 0x0000000000301947 */ /* 0x000fea0003800000 */
[----:B---3--:R-:W2:Y:S01]  /*0ad0*/  S2UR UR6, SR_CgaCtaId ;  /* 0x00000000000679c3 */ /* 0x008ea20000008800 */
[----:B------:R-:W-:Y:S01]  /*0ae0*/  UMOV UR4, 0x400 ;  /* 0x0000040000047882 */ /* 0x000fe20000000000 */
[----:B------:R-:W-:Y:S01]  /*0af0*/  UMOV UR5, 0x20 ;  /* 0x0000002000057882 */ /* 0x000fe20000000000 */
[----:B------:R-:W-:Y:S01]  /*0b00*/  ELECT P1, URZ, PT ;  /* 0x0000000000ff782f */ /* 0x000fe20003820000 */
[----:B--2---:R-:W-:Y:S02]  /*0b10*/  ULEA UR6, UR6, UR4, 0x18 ;  /* 0x0000000406067291 */ /* 0x004fe4000f8ec0ff */
[----:B------:R-:W-:-:S04]  /*0b20*/  UIADD3 UR4, UPT, UPT, -UR5, 0x100000, URZ ;  /* 0x0010000005047890 */ /* 0x000fc8000fffe1ff */
[----:B------:R-:W-:Y:S02]  /*0b30*/  USHF.L.U32 UR5, UR4, 0xb, URZ ;  /* 0x0000000b04057899 */ /* 0x000fe400080006ff */
[----:B------:R-:W-:Y:S01]  /*0b40*/  USHF.L.U32 UR4, UR4, 0x1, URZ ;  /* 0x0000000104047899 */ /* 0x000fe200080006ff */
[----:B------:R-:W2:Y:S11]  /*0b50*/  FENCE.VIEW.ASYNC.S ;  /* 0x00000000000073c6 */ /* 0x000eb60000000000 */
[----:B--2---:R2:W3:Y:S01]  /*0b60*/  SYNCS.EXCH.64 URZ, [UR6+0x170], UR4 ;  /* 0x0001700406ff75b2 */ /* 0x0044e20008000100 */
[----:B------:R2:W1:Y:S01]  /*0b70*/  SYNCS.EXCH.64 URZ, [UR6+0x178], UR4 ;  /* 0x0001780406ff75b2 */ /* 0x0004620008000100 */
[----:B------:R-:W-:Y:S01]  /*0b80*/  NOP ;  /* 0x0000000000007918 */ /* 0x000fe20000000000 */
.L_x_12:
[----:B------:R-:W4:Y:S01]  /*0b90*/  SHFL.IDX PT, R0, R89, RZ, 0x1f ;  /* 0x00001fff59007589 */ /* 0x000f2200000e0000 */
[----:B------:R-:W-:Y:S01]  /*0ba0*/  NOP ;  /* 0x0000000000007918 */ /* 0x000fe20000000000 */
[----:B----4-:R-:W-:-:S13]  /*0bb0*/  ISETP.NE.AND P1, PT, R0, 0x4, PT ;  /* 0x000000040000780c */ /* 0x010fda0003f25270 */
[----:B------:R-:W-:Y:S05]  /*0bc0*/  @P1 BRA `(.L_x_13) ;  /* 0x00000000004c1947 */ /* 0x000fea0003800000 */
[----:B--2---:R-:W2:Y:S01]  /*0bd0*/  S2UR UR5, SR_CgaCtaId ;  /* 0x00000000000579c3 */ /* 0x004ea20000008800 */
[----:B---3--:R-:W-:Y:S01]  /*0be0*/  UMOV UR4, 0x720 ;  /* 0x0000072000047882 */ /* 0x008fe20000000000 */
[----:B------:R-:W-:Y:S01]  /*0bf0*/  UMOV UR6, 0x400 ;  /* 0x0000040000067882 */ /* 0x000fe20000000000 */
[----:B------:R-:W-:Y:S01]  /*0c00*/  USEL UR4, UR4, 0x620, UP5 ;  /* 0x0000062004047887 */ /* 0x000fe2000a800000 */
[----:B------:R-:W-:Y:S01]  /*0c10*/  UMOV UR8, 0x1 ;  /* 0x0000000100087882 */ /* 0x000fe20000000000 */
[----:B------:R-:W-:Y:S01]  /*0c20*/  ELECT P1, URZ, PT ;  /* 0x0000000000ff782f */ /* 0x000fe20003820000 */
[----:B------:R-:W-:-:S04]  /*0c30*/  UIADD3 UR8, UPT, UPT, -UR8, 0x100000, URZ ;  /* 0x0010000008087890 */ /* 0x000fc8000fffe1ff */
[----:B------:R-:W-:Y:S02]  /*0c40*/  USHF.L.U32 UR9, UR8, 0xb, URZ ;  /* 0x0000000b08097899 */ /* 0x000fe400080006ff */
[----:B------:R-:W-:Y:S02]  /*0c50*/  USHF.L.U32 UR8, UR8, 0x1, URZ ;  /* 0x0000000108087899 */ /* 0x000fe400080006ff */
[----:B--2---:R-:W-:Y:S02]  /*0c60*/  ULEA UR6, UR5, UR6, 0x18 ;  /* 0x0000000605067291 */ /* 0x004fe4000f8ec0ff */
[----:B------:R-:W-:-:S04]  /*0c70*/  UIADD3 UR4, UPT, UPT, -UR4, 0x100000, URZ ;  /* 0x0010000004047890 */ /* 0x000fc8000fffe1ff */
[----:B------:R-:W-:Y:S02]  /*0c80*/  USHF.L.U32 UR5, UR4, 0xb, URZ ;  /* 0x0000000b04057899 */ /* 0x000fe400080006ff */
[----:B------:R-:W-:Y:S01]  /*0c90*/  USHF.L.U32 UR4, UR4, 0x1, URZ ;  /* 0x0000000104047899 */ /* 0x000fe200080006ff */
[----:B------:R-:W2:Y:S03]  /*0ca0*/  FENCE.VIEW.ASYNC.S ;  /* 0x00000000000073c6 */ /* 0x000ea60000000000 */
[----:B--2---:R4:W2:Y:S08]  /*0cb0*/  SYNCS.EXCH.64 URZ, [UR6+0x180], UR8 ;  /* 0x0001800806ff75b2 */ /* 0x0048b00008000100 */
[----:B------:R4:W3:Y:S01]  /*0cc0*/  SYNCS.EXCH.64 URZ, [UR6+0x190], UR4 ;  /* 0x0001900406ff75b2 */ /* 0x0008e20008000100 */
[----:B------:R4:W1:Y:S01]  /*0cd0*/  SYNCS.EXCH.64 URZ, [UR6+0x188], UR8 ;  /* 0x0001880806ff75b2 */ /* 0x0008620008000100 */
[----:B------:R4:W1:Y:S02]  /*0ce0*/  SYNCS.EXCH.64 URZ, [UR6+0x198], UR4 ;  /* 0x0001980406ff75b2 */ /* 0x0008640008000100 */
[----:B----4-:R-:W-:Y:S01]  /*0cf0*/  NOP ;  /* 0x0000000000007918 */ /* 0x010fe20000000000 */
.L_x_13:
[----:B------:R-:W4:Y:S01]  /*0d00*/  SHFL.IDX PT, R0, R89, RZ, 0x1f ;  /* 0x00001fff59007589 */ /* 0x000f2200000e0000 */
[----:B------:R-:W-:Y:S01]  /*0d10*/  NOP ;  /* 0x0000000000007918 */ /* 0x000fe20000000000 */
[----:B----4-:R-:W-:-:S13]  /*0d20*/  ISETP.NE.AND P1, PT, R0, 0x5, PT ;  /* 0x000000050000780c */ /* 0x010fda0003f25270 */
[----:B------:R-:W-:Y:S05]  /*0d30*/  @P1 BRA `(.L_x_14) ;  /* 0x0000000000581947 */ /* 0x000fea0003800000 */
[----:B--2---:R-:W2:Y:S01]  /*0d40*/  S2UR UR5, SR_CgaCtaId ;  /* 0x00000000000579c3 */ /* 0x004ea20000008800 */
[----:B---3--:R-:W-:Y:S01]  /*0d50*/  UMOV UR4, 0x400 ;  /* 0x0000040000047882 */ /* 0x008fe20000000000 */
        /* <DEDUP_REMOVED lines=9> */
[----:B--2---:R-:W-:Y:S01]  /*0df0*/  ULEA UR4, UR5, UR4, 0x18 ;  /* 0x0000000405047291 */ /* 0x004fe2000f8ec0ff */
[----:B------:R-:W2:Y:S11]  /*0e00*/  FENCE.VIEW.ASYNC.S ;  /* 0x00000000000073c6 */ /* 0x000eb60000000000 */
[----:B--2---:R4:W2:Y:S01]  /*0e10*/  SYNCS.EXCH.64 URZ, [UR4+0x1a0], UR6 ;  /* 0x0001a00604ff75b2 */ /* 0x0048a20008000100 */
[----:B------:R4:W3:Y:S01]  /*0e20*/  SYNCS.EXCH.64 URZ, [UR4+0x1c0], UR8 ;  /* 0x0001c00804ff75b2 */ /* 0x0008e20008000100 */
[----:B------:R4:W1:Y:S01]  /*0e30*/  SYNCS.EXCH.64 URZ, [UR4+0x1a8], UR6 ;  /* 0x0001a80604ff75b2 */ /* 0x0008620008000100 */
[----:B------:R4:W1:Y:S01]  /*0e40*/  SYNCS.EXCH.64 URZ, [UR4+0x1c8], UR8 ;  /* 0x0001c80804ff75b2 */ /* 0x0008620008000100 */
[----:B------:R4:W1:Y:S01]  /*0e50*/  SYNCS.EXCH.64 URZ, [UR4+0x1b0], UR6 ;  /* 0x0001b00604ff75b2 */ /* 0x0008620008000100 */
[----:B------:R4:W1:Y:S01]  /*0e60*/  SYNCS.EXCH.64 URZ, [UR4+0x1d0], UR8 ;  /* 0x0001d00804ff75b2 */ /* 0x0008620008000100 */
[----:B------:R4:W1:Y:S01]  /*0e70*/  SYNCS.EXCH.64 URZ, [UR4+0x1b8], UR6 ;  /* 0x0001b80604ff75b2 */ /* 0x0008620008000100 */
[----:B------:R4:W1:Y:S02]  /*0e80*/  SYNCS.EXCH.64 URZ, [UR4+0x1d8], UR8 ;  /* 0x0001d80804ff75b2 */ /* 0x0008640008000100 */
[----:B----4-:R-:W-:Y:S01]  /*0e90*/  NOP ;  /* 0x0000000000007918 */ /* 0x010fe20000000000 */
.L_x_14:
[----:B------:R-:W4:Y:S01]  /*0ea0*/  SHFL.IDX PT, R0, R89, RZ, 0x1f ;  /* 0x00001fff59007589 */ /* 0x000f2200000e0000 */
[----:B------:R-:W-:Y:S01]  /*0eb0*/  ISETP.NE.OR P0, PT, RZ, UR22, !P0 ;  /* 0x00000016ff007c0c */ /* 0x000fe2000c705670 */
[----:B------:R-:W-:Y:S01]  /*0ec0*/  NOP ;  /* 0x0000000000007918 */ /* 0x000fe20000000000 */
[----:B----4-:R-:W-:-:S13]  /*0ed0*/  ISETP.NE.AND P1, PT, R0, 0x3, PT ;  /* 0x000000030000780c */ /* 0x010fda0003f25270 */
[----:B------:R-:W-:Y:S05]  /*0ee0*/  @P1 BRA `(.L_x_15) ;  /* 0x0000000000381947 */ /* 0x000fea0003800000 */
[----:B--2---:R-:W2:Y:S01]  /*0ef0*/  S2UR UR5, SR_CgaCtaId ;  /* 0x00000000000579c3 */ /* 0x004ea20000008800 */
[----:B---3--:R-:W-:Y:S01]  /*0f00*/  UMOV UR4, 0x400 ;  /* 0x0000040000047882 */ /* 0x008fe20000000000 */
[----:B------:R-:W-:Y:S01]  /*0f10*/  UMOV UR6, 0x20 ;  /* 0x0000002000067882 */ /* 0x000fe20000000000 */
[----:B------:R-:W-:Y:S01]  /*0f20*/  ELECT P1, URZ, PT ;  /* 0x0000000000ff782f */ /* 0x000fe20003820000 */
[----:B------:R-:W-:-:S04]  /*0f30*/  UIADD3 UR6, UPT, UPT, -UR6, 0x100000, URZ ;  /* 0x0010000006067890 */ /* 0x000fc8000fffe1ff */
[----:B------:R-:W-:Y:S02]  /*0f40*/  USHF.L.U32 UR7, UR6, 0xb, URZ ;  /* 0x0000000b06077899 */ /* 0x000fe400080006ff */
[----:B------:R-:W-:Y:S02]  /*0f50*/  USHF.L.U32 UR6, UR6, 0x1, URZ ;  /* 0x0000000106067899 */ /* 0x000fe400080006ff */
[----:B--2---:R-:W-:Y:S01]  /*0f60*/  ULEA UR4, UR5, UR4, 0x18 ;  /* 0x0000000405047291 */ /* 0x004fe2000f8ec0ff */
[----:B------:R-:W2:Y:S11]  /*0f70*/  FENCE.VIEW.ASYNC.S ;  /* 0x00000000000073c6 */ /* 0x000eb60000000000 */
[----:B--2---:R4:W2:Y:S01]  /*0f80*/  SYNCS.EXCH.64 URZ, [UR4+0x1e0], UR6 ;  /* 0x0001e00604ff75b2 */ /* 0x0048a20008000100 */
[----:B------:R4:W3:Y:S01]  /*0f90*/  SYNCS.EXCH.64 URZ, [UR4+0x1f0], UR6 ;  /* 0x0001f00604ff75b2 */ /* 0x0008e20008000100 */
[----:B------:R4:W1:Y:S01]  /*0fa0*/  SYNCS.EXCH.64 URZ, [UR4+0x1e8], UR6 ;  /* 0x0001e80604ff75b2 */ /* 0x0008620008000100 */
[----:B------:R4:W1:Y:S02]  /*0fb0*/  SYNCS.EXCH.64 URZ, [UR4+0x1f8], UR6 ;  /* 0x0001f80604ff75b2 */ /* 0x0008640008000100 */
[----:B----4-:R-:W-:Y:S01]  /*0fc0*/  NOP ;  /* 0x0000000000007918 */ /* 0x010fe20000000000 */
.L_x_15:
[----:B---3--:R-:W3:Y:S01]  /*0fd0*/  S2UR UR7, SR_CgaCtaId ;  /* 0x00000000000779c3 */ /* 0x008ee20000008800 */
[----:B------:R-:W-:Y:S01]  /*0fe0*/  VOTEU.ALL UP0, P0 ;  /* 0x0000000000ff7886 */ /* 0x000fe20000000000 */
[----:B--2---:R-:W-:Y:S01]  /*0ff0*/  UMOV UR4, 0x20 ;  /* 0x0000002000047882 */ /* 0x004fe20000000000 */
[----:B------:R-:W2:Y:S01]  /*1000*/  LDCU UR38, c[0x0][0x36c] ;  /* 0x00006d80ff2677ac */ /* 0x000ea20008000800 */
[----:B------:R-:W-:Y:S01]  /*1010*/  NOP ;  /* 0x0000000000007918 */ /* 0x000fe20000000000 */
[----:B------:R-:W-:Y:S01]  /*1020*/  LOP3.LUT R0, R95, 0x1f, RZ, 0xc0, !PT ;  /* 0x0000001f5f007812 */ /* 0x000fe200078ec0ff */
[----:B------:R-:W-:Y:S01]  /*1030*/  @!UP0 UMOV UR6, 0x400 ;  /* 0x0000040000068882 */ /* 0x000fe20000000000 */
[----:B------:R-:W-:-:S04]  /*1040*/  @!UP0 UIADD3 UR4, UPT, UPT, -UR4, 0x100000, URZ ;  /* 0x0010000004048890 */ /* 0x000fc8000fffe1ff */
[----:B------:R-:W-:Y:S02]  /*1050*/  @!UP0 USHF.L.U32 UR5, UR4, 0xb, URZ ;  /* 0x0000000b04058899 */ /* 0x000fe400080006ff */
[----:B------:R-:W-:Y:S02]  /*1060*/  @!UP0 USHF.L.U32 UR4, UR4, 0x1, URZ ;  /* 0x0000000104048899 */ /* 0x000fe400080006ff */
[----:B------:R-:W-:Y:S02]  /*1070*/  UISETP.NE.AND UP6, UPT, UR22, URZ, UPT ;  /* 0x000000ff1600728c */ /* 0x000fe4000bfc5270 */
[----:B--2---:R-:W-:Y:S02]  /*1080*/  UISETP.EQ.U32.AND UP1, UPT, UR38, 0x1, UPT ;  /* 0x000000012600788c */ /* 0x004fe4000bf22070 */
[----:B---3--:R-:W-:Y:S01]  /*1090*/  @!UP0 ULEA UR6, UR7, UR6, 0x18 ;  /* 0x0000000607068291 */ /* 0x008fe2000f8ec0ff */
[----:B------:R-:W-:Y:S01]  /*10a0*/  VOTEU.ALL UP0, P0 ;  /* 0x0000000000ff7886 */ /* 0x000fe20000000000 */
[----:B------:R-:W2:Y:S10]  /*10b0*/  FENCE.VIEW.ASYNC.S ;  /* 0x00000000000073c6 */ /* 0x000eb40000000000 */
[----:B--2---:R2:W3:Y:S01]  /*10c0*/  @!UP0 SYNCS.EXCH.64 URZ, [UR6+0x200], UR4 ;  /* 0x0002000406ff85b2 */ /* 0x0044e20008000100 */
[----:B------:R-:W-:Y:S05]  /*10d0*/  BRA.U !UP1, `(.L_x_16) ;  /* 0x0000000109087547 */ /* 0x000fea000b800000 */
[----:B-1-3--:R-:W-:Y:S01]  /*10e0*/  UCGABAR_ARV ;  /* 0x00000000000079c7 */ /* 0x00afe20008000000 */
[----:B------:R-:W-:Y:S05]  /*10f0*/  BRA `(.L_x_17) ;  /* 0x0000000000047947 */ /* 0x000fea0003800000 */
.L_x_16:
[----:B-1-3--:R-:W-:Y:S01]  /*1100*/  NOP ;  /* 0x0000000000007918 */ /* 0x00afe20000000000 */
.L_x_17:
[----:B------:R-:W1:Y:S01]  /*1110*/  S2UR UR31, SR_CTAID.X ;  /* 0x00000000001f79c3 */ /* 0x000e620000002500 */
[----:B------:R-:W-:-:S05]  /*1120*/  CS2R.32 R91, SR_CgaSize ;  /* 0x00000000005b7805 */ /* 0x000fca0000008a00 */
[----:B------:R-:W-:-:S05]  /*1130*/  IMAD R91, R91, -0xa0, RZ ;  /* 0xffffff605b5b7824 */ /* 0x000fca00078e02ff */
[----:B--2---:R-:W-:-:S14]  /*1140*/  R2UR UR5, R91 ;  /* 0x000000005b0572ca */ /* 0x004fdc00000e0000 */
[----:B------:R-:W2:Y:S01]  /*1150*/  LDCU UR5, c[0x0][UR5+0x2b0] ;  /* 0x00005600050577ac */ /* 0x000ea20008000800 */
[----:B------:R-:W-:-:S05]  /*1160*/  CS2R.32 R91, SR_CgaSize ;  /* 0x00000000005b7805 */ /* 0x000fca0000008a00 */
[----:B------:R-:W-:-:S05]  /*1170*/  IMAD R91, R91, -0xa0, RZ ;  /* 0xffffff605b5b7824 */ /* 0x000fca00078e02ff */
[----:B------:R-:W-:-:S14]  /*1180*/  R2UR UR4, R91 ;  /* 0x000000005b0472ca */ /* 0x000fdc00000e0000 */
[----:B------:R-:W3:Y:S01]  /*1190*/  LDCU UR4, c[0x0][UR4+0x2b4] ;  /* 0x00005680040477ac */ /* 0x000ee20008000800 */
[----:B------:R-:W4:Y:S01]  /*11a0*/  S2UR UR32, SR_CTAID.Y ;  /* 0x00000000002079c3 */ /* 0x000f220000002600 */
[----:B------:R-:W-:-:S05]  /*11b0*/  CS2R.32 R91, SR_CgaSize ;  /* 0x00000000005b7805 */ /* 0x000fca0000008a00 */
[----:B------:R-:W-:-:S05]  /*11c0*/  IMAD R91, R91, -0xa0, RZ ;  /* 0xffffff605b5b7824 */ /* 0x000fca00078e02ff */
[----:B------:R-:W-:-:S14]  /*11d0*/  R2UR UR8, R91 ;  /* 0x000000005b0872ca */ /* 0x000fdc00000e0000 */
[----:B------:R-:W3:Y:S01]  /*11e0*/  LDCU UR8, c[0x0][UR8+0x2a0] ;  /* 0x00005400080877ac */ /* 0x000ee20008000800 */
[----:B------:R-:W-:-:S05]  /*11f0*/  CS2R.32 R91, SR_CgaSize ;  /* 0x00000000005b7805 */ /* 0x000fca0000008a00 */
[----:B------:R-:W-:-:S05]  /*1200*/  IMAD R91, R91, -0xa0, RZ ;  /* 0xffffff605b5b7824 */ /* 0x000fca00078e02ff */
[----:B------:R-:W-:-:S14]  /*1210*/  R2UR UR9, R91 ;  /* 0x000000005b0972ca */ /* 0x000fdc00000e0000 */
[----:B------:R-:W3:Y:S01]  /*1220*/  LDCU UR9, c[0x0][UR9+0x2a4] ;  /* 0x00005480090977ac */ /* 0x000ee20008000800 */
[----:B------:R-:W3:Y:S01]  /*1230*/  S2UR UR10, SR_CgaCtaId ;  /* 0x00000000000a79c3 */ /* 0x000ee20000008800 */
[----:B------:R-:W3:Y:S01]  /*1240*/  LDCU UR23, c[0x0][0xb24] ;  /* 0x00016480ff1777ac */ /* 0x000ee20008000800 */
[----:B------:R-:W3:Y:S01]  /*1250*/  LDCU UR40, c[0x0][0xb24] ;  /* 0x00016480ff2877ac */ /* 0x000ee20008000800 */
[----:B-1----:R-:W-:Y:S01]  /*1260*/  I2FP.F32.U32 R3, UR31 ;  /* 0x0000001f00037c45 */ /* 0x002fe20008201000 */
[----:B------:R-:W1:Y:S04]  /*1270*/  LDCU UR29, c[0x0][0xb30] ;  /* 0x00016600ff1d77ac */ /* 0x000e680008000800 */
[----:B--2---:R-:W-:Y:S01]  /*1280*/  FMUL R3, R3, UR5 ;  /* 0x0000000503037c20 */ /* 0x004fe20008400000 */
[----:B------:R-:W-:Y:S01]  /*1290*/  UMOV UR13, 0x11 ;  /* 0x00000011000d7882 */ /* 0x000fe20000000000 */
[----:B------:R-:W-:Y:S01]  /*12a0*/  UMOV UR14, 0x5 ;  /* 0x00000005000e7882 */ /* 0x000fe20000000000 */
[----:B----4-:R-:W-:-:S03]  /*12b0*/  I2FP.F32.U32 R2, UR32 ;  /* 0x0000002000027c45 */ /* 0x010fc60008201000 */
[----:B------:R-:W2:Y:S02]  /*12c0*/  F2I.U32.TRUNC.NTZ R3, R3 ;  /* 0x0000000300037305 */ /* 0x000ea4000020f000 */
[----:B---3--:R-:W-:Y:S01]  /*12d0*/  FMUL R2, R2, UR4 ;  /* 0x0000000402027c20 */ /* 0x008fe20008400000 */
[----:B------:R-:W-:Y:S02]  /*12e0*/  ULOP3.LUT UR4, UR10, 0x4, URZ, 0xc0, !UPT ;  /* 0x000000040a047892 */ /* 0x000fe4000f8ec0ff */
[----:B------:R-:W-:-:S03]  /*12f0*/  ULOP3.LUT UR7, UR10, 0x3, URZ, 0xc0, !UPT ;  /* 0x000000030a077892 */ /* 0x000fc6000f8ec0ff */
[----:B------:R-:W3:Y:S01]  /*1300*/  F2I.U32.TRUNC.NTZ R2, R2 ;  /* 0x0000000200027305 */ /* 0x000ee2000020f000 */
[----:B------:R-:W-:Y:S02]  /*1310*/  ULOP3.LUT UR4, UR4, 0x1, UR10, 0xf8, !UPT ;  /* 0x0000000104047892 */ /* 0x000fe4000f8ef80a */
[----:B------:R-:W-:Y:S02]  /*1320*/  UISETP.GT.U32.AND UP1, UPT, UR7, 0xffff, UPT ;  /* 0x0000ffff0700788c */ /* 0x000fe4000bf24070 */
[----:B------:R-:W-:Y:S01]  /*1330*/  UISETP.GT.U32.AND UP0, UPT, UR4, 0xffff, UPT ;  /* 0x0000ffff0400788c */ /* 0x000fe2000bf04070 */
[----:B--2---:R-:W-:Y:S01]  /*1340*/  R2UR UR5, R3 ;  /* 0x00000000030572ca */ /* 0x004fe200000e0000 */
[----:B------:R-:W-:Y:S01]  /*1350*/  USHF.R.U32.HI UR12, URZ, 0x1, UR10 ;  /* 0x00000001ff0c7899 */ /* 0x000fe2000801160a */
[----:B------:R-:W-:Y:S01]  /*1360*/  PRMT R3, RZ, 0x7610, R3 ;  /* 0x00007610ff037816 */ /* 0x000fe20000000003 */
[----:B------:R-:W-:Y:S02]  /*1370*/  USEL UR24, UR4, 0xffff, !UP0 ;  /* 0x0000ffff04187887 */ /* 0x000fe4000c000000 */
[----:B------:R-:W-:-:S02]  /*1380*/  USHF.R.U32.HI UR11, URZ, 0x2, UR10 ;  /* 0x00000002ff0b7899 */ /* 0x000fc4000801160a */
[----:B------:R-:W-:Y:S01]  /*1390*/  USHF.L.U32 UR30, UR10, 0x9, URZ ;  /* 0x000000090a1e7899 */ /* 0x000fe200080006ff */
[----:B---3--:R-:W-:Y:S01]  /*13a0*/  R2UR UR6, R2 ;  /* 0x00000000020672ca */ /* 0x008fe200000e0000 */
[----:B------:R-:W-:Y:S01]  /*13b0*/  USHF.L.U32 UR27, UR10, 0x8, URZ ;  /* 0x000000080a1b7899 */ /* 0x000fe200080006ff */
[----:B------:R-:W-:Y:S01]  /*13c0*/  PRMT R2, RZ, 0x7610, R2 ;  /* 0x00007610ff027816 */ /* 0x000fe20000000002 */
[----:B------:R-:W-:Y:S02]  /*13d0*/  USEL UR25, UR7, 0xffff, !UP1 ;  /* 0x0000ffff07197887 */ /* 0x000fe4000c800000 */
[----:B------:R-:W-:-:S04]  /*13e0*/  UIADD3 UR5, UPT, UPT, -UR5, URZ, URZ ;  /* 0x000000ff05057290 */ /* 0x000fc8000fffe1ff */
[----:B------:R-:W-:-:S04]  /*13f0*/  UIMAD UR5, UR8, UR5, UR31 ;  /* 0x00000005080572a4 */ /* 0x000fc8000f8e021f */
[----:B------:R-:W-:Y:S02]  /*1400*/  UIADD3 UR4, UPT, UPT, -UR6, URZ, URZ ;  /* 0x000000ff06047290 */ /* 0x000fe4000fffe1ff */
[----:B------:R-:W-:Y:S02]  /*1410*/  IMAD.U32 R91, RZ, RZ, UR5 ;  /* 0x00000005ff5b7e24 */ /* 0x000fe4000f8e00ff */
[----:B------:R-:W-:-:S06]  /*1420*/  UIMAD UR4, UR9, UR4, UR32 ;  /* 0x00000004090472a4 */ /* 0x000fcc000f8e0220 */
[----:B------:R-:W-:Y:S01]  /*1430*/  IMAD.U32 R90, RZ, RZ, UR4 ;  /* 0x00000004ff5a7e24 */ /* 0x000fe2000f8e00ff */
[----:B-1----:R-:W-:Y:S06]  /*1440*/  BRA.U UP6, `(.L_x_18) ;  /* 0x00000001066c7547 */ /* 0x002fec000b800000 */
[----:B------:R-:W-:Y:S02]  /*1450*/  R2UR UR15, R90 ;  /* 0x000000005a0f72ca */ /* 0x000fe400000e0000 */
[----:B------:R-:W-:-:S11]  /*1460*/  R2UR UR5, R91 ;  /* 0x000000005b0572ca */ /* 0x000fd600000e0000 */
[----:B------:R-:W-:Y:S02]  /*1470*/  UISETP.NE.AND UP0, UPT, UR15, URZ, UPT ;  /* 0x000000ff0f00728c */ /* 0x000fe4000bf05270 */
[----:B------:R-:W-:Y:S02]  /*1480*/  UISETP.NE.AND UP2, UPT, UR15, 0x1, UPT ;  /* 0x000000010f00788c */ /* 0x000fe4000bf45270 */
[----:B------:R-:W-:Y:S02]  /*1490*/  ULOP3.LUT UR4, UR5, 0x2, URZ, 0x3c, !UPT ;  /* 0x0000000205047892 */ /* 0x000fe4000f8e3cff */
[----:B------:R-:W-:Y:S02]  /*14a0*/  UISETP.GT.U32.AND UP4, UPT, UR5, 0x1, UP0 ;  /* 0x000000010500788c */ /* 0x000fe40008784070 */
[----:B------:R-:W-:Y:S02]  /*14b0*/  UISETP.GT.U32.AND UP3, UPT, UR5, 0x1, UP2 ;  /* 0x000000010500788c */ /* 0x000fe40009764070 */
[----:B------:R-:W-:-:S02]  /*14c0*/  UISETP.GT.U32.AND UP1, UPT, UR4, 0x1, UP0 ;  /* 0x000000010400788c */ /* 0x000fc40008724070 */
[----:B------:R-:W-:Y:S02]  /*14d0*/  ULOP3.LUT UR10, UR5, 0xfffffffe, URZ, 0xc0, !UPT ;  /* 0xfffffffe050a7892 */ /* 0x000fe4000f8ec0ff */
[----:B------:R-:W-:Y:S02]  /*14e0*/  UISETP.GT.U32.AND UP0, UPT, UR4, 0x1, UP2 ;  /* 0x000000010400788c */ /* 0x000fe40009704070 */
[----:B------:R-:W-:Y:S02]  /*14f0*/  USEL UR6, URZ, 0x1, UP4 ;  /* 0x00000001ff067887 */ /* 0x000fe4000a000000 */
[----:B------:R-:W-:Y:S02]  /*1500*/  USEL UR5, URZ, 0x10, UP3 ;  /* 0x00000010ff057887 */ /* 0x000fe40009800000 */
[----:B------:R-:W-:Y:S02]  /*1510*/  USEL UR4, URZ, 0x2, UP4 ;  /* 0x00000002ff047887 */ /* 0x000fe4000a000000 */
[----:B------:R-:W-:-:S02]  /*1520*/  USEL UR9, URZ, 0x20, UP3 ;  /* 0x00000020ff097887 */ /* 0x000fc40009800000 */
[----:B------:R-:W-:Y:S02]  /*1530*/  USEL UR8, URZ, 0x4, UP1 ;  /* 0x00000004ff087887 */ /* 0x000fe40008800000 */
[----:B------:R-:W-:Y:S02]  /*1540*/  UIADD3 UR4, UPT, UPT, UR4, UR5, UR6 ;  /* 0x0000000504047290 */ /* 0x000fe4000fffe006 */
[----:B------:R-:W-:Y:S02]  /*1550*/  USEL UR6, URZ, 0x8, UP1 ;  /* 0x00000008ff067887 */ /* 0x000fe40008800000 */
[----:B------:R-:W-:Y:S02]  /*1560*/  USEL UR7, URZ, 0x40, UP0 ;  /* 0x00000040ff077887 */ /* 0x000fe40008000000 */
[----:B------:R-:W-:Y:S02]  /*1570*/  UIADD3 UR5, UPT, UPT, UR8, UR9, UR4 ;  /* 0x0000000908057290 */ /* 0x000fe4000fffe004 */
[----:B------:R-:W-:-:S02]  /*1580*/  ULEA UR4, UR15, UR10, 0x2 ;  /* 0x0000000a0f047291 */ /* 0x000fc4000f8e10ff */
[----:B------:R-:W-:Y:S02]  /*1590*/  USEL UR8, URZ, 0x80, UP0 ;  /* 0x00000080ff087887 */ /* 0x000fe40008000000 */
[----:B------:R-:W-:-:S03]  /*15a0*/  UIADD3 UR5, UPT, UPT, UR6, UR7, UR5 ;  /* 0x0000000706057290 */ /* 0x000fc6000fffe005 */
[----:B------:R-:W-:Y:S01]  /*15b0*/  UMOV UR6, 0x3 ;  /* 0x0000000300067882 */ /* 0x000fe20000000000 */
[----:B------:R-:W-:Y:S02]  /*15c0*/  UIADD3 UR5, UPT, UPT, UR5, UR8, URZ ;  /* 0x0000000805057290 */ /* 0x000fe4000fffe0ff */
[----:B------:R-:W-:-:S04]  /*15d0*/  USHF.L.U32 UR4, UR6, UR4, URZ ;  /* 0x0000000406047299 */ /* 0x000fc800080006ff */
[----:B------:R-:W-:Y:S02]  /*15e0*/  IMAD.U32 R3, RZ, RZ, UR5 ;  /* 0x00000005ff037e24 */ /* 0x000fe4000f8e00ff */
[----:B------:R-:W-:-:S07]  /*15f0*/  IMAD.U32 R2, RZ, RZ, UR4 ;  /* 0x00000004ff027e24 */ /* 0x000fce000f8e00ff */
.L_x_18:
[----:B------:R-:W1:Y:S01]  /*1600*/  S2UR UR36, SR_CTAID.Z ;  /* 0x00000000002479c3 */ /* 0x000e620000002700 */
[----:B------:R-:W-:Y:S02]  /*1610*/  UISETP.GE.AND UP0, UPT, UR23, 0x1, UPT ;  /* 0x000000011700788c */ /* 0x000fe4000bf06270 */
[----:B------:R-:W-:Y:S02]  /*1620*/  ULOP3.LUT UR25, UR25, 0xffff, URZ, 0xc0, !UPT ;  /* 0x0000ffff19197892 */ /* 0x000fe4000f8ec0ff */
[----:B------:R-:W-:Y:S02]  /*1630*/  ULOP3.LUT UR24, UR24, 0xffff, URZ, 0xc0, !UPT ;  /* 0x0000ffff18187892 */ /* 0x000fe4000f8ec0ff */
[----:B------:R-:W-:Y:S02]  /*1640*/  UISETP.NE.AND UP3, UPT, UR22, 0x2, UPT ;  /* 0x000000021600788c */ /* 0x000fe4000bf65270 */
[----:B------:R-:W-:Y:S02]  /*1650*/  ULOP3.LUT UR48, UR12, 0x1, URZ, 0xc0, !UPT ;  /* 0x000000010c307892 */ /* 0x000fe4000f8ec0ff */
[----:B------:R-:W-:-:S02]  /*1660*/  ULOP3.LUT UR33, UR11, 0x1, URZ, 0xc0, !UPT ;  /* 0x000000010b217892 */ /* 0x000fc4000f8ec0ff */
[----:B------:R-:W-:Y:S02]  /*1670*/  ULOP3.LUT UR30, UR30, 0x800, URZ, 0xc0, !UPT ;  /* 0x000008001e1e7892 */ /* 0x000fe4000f8ec0ff */
[----:B------:R-:W-:Y:S02]  /*1680*/  ULOP3.LUT UR27, UR27, 0x200, URZ, 0xc0, !UPT ;  /* 0x000002001b1b7892 */ /* 0x000fe4000f8ec0ff */
[----:B------:R-:W-:Y:S02]  /*1690*/  USHF.L.U32 UR25, UR13, UR25, URZ ;  /* 0x000000190d197299 */ /* 0x000fe400080006ff */
[----:B------:R-:W-:Y:S01]  /*16a0*/  USHF.L.U32 UR24, UR14, UR24, URZ ;  /* 0x000000180e187299 */ /* 0x000fe200080006ff */
[----:B------:R-:W-:Y:S01]  /*16b0*/  UMOV UR26, UR31 ;  /* 0x0000001f001a7c82 */ /* 0x000fe20008000000 */
[----:B------:R-:W-:Y:S10]  /*16c0*/  BRA.U !UP0, `(.L_x_19) ;  /* 0x0000000108d47547 */ /* 0x000ff4000b800000 */
[----:B------:R-:W2:Y:S01]  /*16d0*/  LDCU.128 UR12, c[0x0][0xb10] ;  /* 0x00016200ff0c77ac */ /* 0x000ea20008000c00 */
[----:B------:R-:W3:Y:S01]  /*16e0*/  LDCU UR6, c[0x0][0x370] ;  /* 0x00006e00ff0677ac */ /* 0x000ee20008000800 */
[----:B------:R-:W4:Y:S01]  /*16f0*/  LDCU UR5, c[0x0][0x374] ;  /* 0x00006e80ff0577ac */ /* 0x000f220008000800 */
[----:B------:R-:W1:Y:S01]  /*1700*/  LDCU UR28, c[0x0][0xb0c] ;  /* 0x00016180ff1c77ac */ /* 0x000e620008000800 */
[----:B------:R-:W1:Y:S01]  /*1710*/  LDCU UR4, c[0x0][0xb20] ;  /* 0x00016400ff0477ac */ /* 0x000e620008000800 */
[----:B------:R-:W1:Y:S01]  /*1720*/  LDCU.64 UR8, c[0x0][0xb28] ;  /* 0x00016500ff0877ac */ /* 0x000e620008000a00 */
[----:B--2---:R-:W-:Y:S02]  /*1730*/  UISETP.NE.AND UP0, UPT, UR14, 0x1, UPT ;  /* 0x000000010e00788c */ /* 0x004fe4000bf05270 */
[----:B----4-:R-:W-:Y:S02]  /*1740*/  UIMAD.WIDE.U32 UR10, UR5, UR15, URZ ;  /* 0x0000000f050a72a5 */ /* 0x010fe4000f8e00ff */
[----:B---3--:R-:W-:-:S02]  /*1750*/  UIMAD.WIDE.U32 UR18, UR6, UR12, URZ ;  /* 0x0000000c061272a5 */ /* 0x008fc4000f8e00ff */
[----:B-1----:R-:W-:Y:S02]  /*1760*/  UISETP.NE.AND UP1, UPT, UR28, 0x1, UPT ;  /* 0x000000011c00788c */ /* 0x002fe4000bf25270 */
[----:B------:R-:W-:Y:S01]  /*1770*/  UISETP.NE.AND UP2, UPT, UR23, 0x1, UPT ;  /* 0x000000011700788c */ /* 0x000fe2000bf45270 */
[----:B------:R-:W-:Y:S02]  /*1780*/  UMOV UR10, UR11 ;  /* 0x0000000b000a7c82 */ /* 0x000fe40008000000 */
[----:B------:R-:W-:Y:S01]  /*1790*/  UMOV UR18, UR19 ;  /* 0x0000001300127c82 */ /* 0x000fe20008000000 */
[----:B------:R-:W-:Y:S02]  /*17a0*/  @UP0 USHF.R.U32.HI UR5, URZ, UR4, UR10 ;  /* 0x00000004ff050299 */ /* 0x000fe4000801160a */
[----:B------:R-:W-:Y:S02]  /*17b0*/  UIMAD.WIDE.U32 UR20, UR32, UR15, URZ ;  /* 0x0000000f201472a5 */ /* 0x000fe4000f8e00ff */
[----:B------:R-:W-:-:S02]  /*17c0*/  UIMAD.WIDE.U32 UR10, UR5, UR8, URZ ;  /* 0x00000008050a72a5 */ /* 0x000fc4000f8e00ff */
[----:B------:R-:W-:Y:S02]  /*17d0*/  @UP1 USHF.R.U32.HI UR6, URZ, UR13, UR18 ;  /* 0x0000000dff061299 */ /* 0x000fe40008011612 */
[----:B------:R-:W-:Y:S02]  /*17e0*/  UIMAD.WIDE.U32 UR16, UR31, UR12, URZ ;  /* 0x0000000c1f1072a5 */ /* 0x000fe4000f8e00ff */
[----:B------:R-:W-:Y:S01]  /*17f0*/  UIMAD.WIDE.U32 UR18, UR6, UR8, URZ ;  /* 0x00000008061272a5 */ /* 0x000fe2000f8e00ff */
[----:B------:R-:W-:Y:S01]  /*1800*/  UMOV UR20, UR21 ;  /* 0x0000001500147c82 */ /* 0x000fe20008000000 */
[----:B------:R-:W-:Y:S01]  /*1810*/  UMOV UR10, UR11 ;  /* 0x0000000b000a7c82 */ /* 0x000fe20008000000 */
[----:B------:R-:W-:Y:S02]  /*1820*/  USHF.R.U32.HI UR20, URZ, UR4, UR20 ;  /* 0x00000004ff147299 */ /* 0x000fe40008011614 */
[----:B------:R-:W-:Y:S02]  /*1830*/  @UP2 USHF.R.U32.HI UR5, URZ, UR9, UR10 ;  /* 0x00000009ff052299 */ /* 0x000fe4000801160a */
[----:B------:R-:W-:Y:S01]  /*1840*/  UMOV UR7, UR19 ;  /* 0x0000001300077c82 */ /* 0x000fe20008000000 */
[----:B------:R-:W-:Y:S01]  /*1850*/  UMOV UR16, UR17 ;  /* 0x0000001100107c82 */ /* 0x000fe20008000000 */
[----:B------:R-:W-:-:S02]  /*1860*/  @UP2 USHF.R.U32.HI UR6, URZ, UR9, UR7 ;  /* 0x00000009ff062299 */ /* 0x000fc40008011607 */
[----:B------:R-:W-:Y:S02]  /*1870*/  USHF.R.U32.HI UR16, URZ, UR13, UR16 ;  /* 0x0000000dff107299 */ /* 0x000fe40008011610 */
[----:B------:R-:W-:Y:S02]  /*1880*/  USEL UR4, UR32, UR20, !UP0 ;  /* 0x0000001420047287 */ /* 0x000fe4000c000000 */
[----:B------:R-:W-:Y:S02]  /*1890*/  UIMAD UR7, UR5, UR23, URZ ;  /* 0x00000017050772a4 */ /* 0x000fe4000f8e02ff */
[----:B------:R-:W-:Y:S02]  /*18a0*/  USEL UR5, UR31, UR16, !UP1 ;  /* 0x000000101f057287 */ /* 0x000fe4000c800000 */
[----:B------:R-:W-:Y:S02]  /*18b0*/  UIMAD UR12, UR6, UR23, URZ ;  /* 0x00000017060c72a4 */ /* 0x000fe4000f8e02ff */
[----:B------:R-:W-:-:S02]  /*18c0*/  UISETP.GE.AND UP0, UPT, UR4, UR7, UPT ;  /* 0x000000070400728c */ /* 0x000fc4000bf06270 */
[----:B------:R-:W-:Y:S02]  /*18d0*/  UIMAD.WIDE.U32 UR10, UR4, UR8, URZ ;  /* 0x00000008040a72a5 */ /* 0x000fe4000f8e00ff */
[----:B------:R-:W-:Y:S02]  /*18e0*/  UISETP.GE.OR UP0, UPT, UR5, UR12, UP0 ;  /* 0x0000000c0500728c */ /* 0x000fe40008706670 */
[----:B------:R-:W-:Y:S02]  /*18f0*/  UIMAD.WIDE.U32 UR12, UR5, UR8, URZ ;  /* 0x00000008050c72a5 */ /* 0x000fe4000f8e00ff */
[----:B------:R-:W-:Y:S01]  /*1900*/  UIADD3 UR10, UPT, UPT, -UR4, URZ, URZ ;  /* 0x000000ff040a7290 */ /* 0x000fe2000fffe1ff */
[----:B------:R-:W-:Y:S01]  /*1910*/  UMOV UR8, UR11 ;  /* 0x0000000b00087c82 */ /* 0x000fe20008000000 */
[----:B------:R-:W-:Y:S02]  /*1920*/  UIADD3 UR26, UPT, UPT, -UR5, URZ, URZ ;  /* 0x000000ff051a7290 */ /* 0x000fe4000fffe1ff */
[----:B------:R-:W-:-:S03]  /*1930*/  USHF.R.U32.HI UR8, URZ, UR9, UR8 ;  /* 0x00000009ff087299 */ /* 0x000fc60008011608 */
[----:B------:R-:W-:Y:S01]  /*1940*/  @!UP0 UMOV UR7, UR13 ;  /* 0x0000000d00078c82 */ /* 0x000fe20008000000 */
[----:B------:R-:W-:Y:S02]  /*1950*/  UIMAD UR32, UR14, UR10, UR32 ;  /* 0x0000000a0e2072a4 */ /* 0x000fe4000f8e0220 */
[----:B------:R-:W-:Y:S02]  /*1960*/  USEL UR8, UR4, UR8, !UP2 ;  /* 0x0000000804087287 */ /* 0x000fe4000d000000 */
[----:B------:R-:W-:Y:S02]  /*1970*/  @!UP0 USHF.R.U32.HI UR7, URZ, UR9, UR7 ;  /* 0x00000009ff078299 */ /* 0x000fe40008011607 */
[----:B------:R-:W-:Y:S02]  /*1980*/  UIADD3 UR9, UPT, UPT, -UR8, URZ, URZ ;  /* 0x000000ff08097290 */ /* 0x000fe4000fffe1ff */
[----:B------:R-:W-:Y:S02]  /*1990*/  @!UP0 USEL UR7, UR5, UR7, !UP2 ;  /* 0x0000000705078287 */ /* 0x000fe4000d000000 */
[----:B------:R-:W-:-:S02]  /*19a0*/  UIMAD UR9, UR23, UR9, UR4 ;  /* 0x00000009170972a4 */ /* 0x000fc4000f8e0204 */
[----:B------:R-:W-:Y:S02]  /*19b0*/  @!UP0 UIADD3 UR8, UPT, UPT, UR8, -UR7, URZ ;  /* 0x8000000708088290 */ /* 0x000fe4000fffe0ff */
[----:B------:R-:W-:Y:S02]  /*19c0*/  @!UP0 UIMAD UR6, UR9, UR6, UR7 ;  /* 0x00000006090682a4 */ /* 0x000fe4000f8e0207 */
[----:B------:R-:W-:Y:S02]  /*19d0*/  @!UP0 UIMAD UR4, UR8, UR23, UR5 ;  /* 0x00000017080482a4 */ /* 0x000fe4000f8e0205 */
[----:B------:R-:W-:Y:S02]  /*19e0*/  UIMAD UR26, UR28, UR26, UR31 ;  /* 0x0000001a1c1a72a4 */ /* 0x000fe4000f8e021f */
[----:B------:R-:W-:Y:S01]  /*19f0*/  UIMAD UR32, UR4, UR14, UR32 ;  /* 0x0000000e042072a4 */ /* 0x000fe2000f8e0220 */
[----:B------:R-:W-:Y:S02]  /*1a00*/  @!UP0 UMOV UR5, UR6 ;  /* 0x0000000600058c82 */ /* 0x000fe40008000000 */
[----:B------:R-:W-:-:S12]  /*1a10*/  UIMAD UR26, UR5, UR28, UR26 ;  /* 0x0000001c051a72a4 */ /* 0x000fd8000f8e021a */
.L_x_19:
[----:B------:R-:W-:-:S09]  /*1a20*/  UISETP.NE.AND UP0, UPT, UR29, 0x1, UPT ;  /* 0x000000011d00788c */ /* 0x000fd2000bf05270 */
[----:B------:R-:W-:Y:S05]  /*1a30*/  BRA.U UP0, `(.L_x_20) ;  /* 0x0000000100447547 */ /* 0x000fea000b800000 */
[----:B------:R-:W2:Y:S01]  /*1a40*/  LDCU.128 UR8, c[0x0][0xb10] ;  /* 0x00016200ff0877ac */ /* 0x000ea20008000c00 */
[----:B------:R-:W3:Y:S01]  /*1a50*/  LDCU UR12, c[0x0][0xb0c] ;  /* 0x00016180ff0c77ac */ /* 0x000ee20008000800 */
[----:B------:R-:W4:Y:S01]  /*1a60*/  LDCU UR13, c[0x0][0xb20] ;  /* 0x00016400ff0d77ac */ /* 0x000f220008000800 */
[----:B--2---:R-:W-:Y:S02]  /*1a70*/  UIMAD.WIDE.U32 UR6, UR26, UR8, URZ ;  /* 0x000000081a0672a5 */ /* 0x004fe4000f8e00ff */
[----:B------:R-:W-:Y:S02]  /*1a80*/  UIMAD.WIDE.U32 UR4, UR32, UR11, URZ ;  /* 0x0000000b200472a5 */ /* 0x000fe4000f8e00ff */
[----:B---3--:R-:W-:Y:S02]  /*1a90*/  UISETP.NE.AND UP1, UPT, UR12, 0x1, UPT ;  /* 0x000000010c00788c */ /* 0x008fe4000bf25270 */
[----:B------:R-:W-:Y:S01]  /*1aa0*/  UISETP.NE.AND UP0, UPT, UR10, 0x1, UPT ;  /* 0x000000010a00788c */ /* 0x000fe2000bf05270 */
[----:B------:R-:W-:-:S02]  /*1ab0*/  UMOV UR6, UR7 ;  /* 0x0000000700067c82 */ /* 0x000fc40008000000 */
[----:B------:R-:W-:Y:S01]  /*1ac0*/  UMOV UR4, UR5 ;  /* 0x0000000500047c82 */ /* 0x000fe20008000000 */
[----:B------:R-:W-:Y:S02]  /*1ad0*/  USHF.R.U32.HI UR6, URZ, UR9, UR6 ;  /* 0x00000009ff067299 */ /* 0x000fe40008011606 */
[----:B----4-:R-:W-:Y:S02]  /*1ae0*/  USHF.R.U32.HI UR4, URZ, UR13, UR4 ;  /* 0x0000000dff047299 */ /* 0x010fe40008011604 */
[----:B------:R-:W-:Y:S02]  /*1af0*/  USEL UR5, UR26, UR6, !UP1 ;  /* 0x000000061a057287 */ /* 0x000fe4000c800000 */
[----:B------:R-:W-:-:S04]  /*1b00*/  USEL UR4, UR32, UR4, !UP0 ;  /* 0x0000000420047287 */ /* 0x000fc8000c000000 */
[----:B------:R-:W-:Y:S02]  /*1b10*/  UIADD3 UR6, UPT, UPT, -UR4, UR5, URZ ;  /* 0x0000000504067290 */ /* 0x000fe4000fffe1ff */
[----:B------:R-:W-:Y:S02]  /*1b20*/  UIADD3 UR4, UPT, UPT, UR4, -UR5, URZ ;  /* 0x8000000504047290 */ /* 0x000fe4000fffe0ff */
[----:B------:R-:W-:Y:S02]  /*1b30*/  UIMAD UR32, UR6, UR10, UR32 ;  /* 0x0000000a062072a4 */ /* 0x000fe4000f8e0220 */
[----:B------:R-:W-:-:S12]  /*1b40*/  UIMAD UR26, UR4, UR12, UR26 ;  /* 0x0000000c041a72a4 */ /* 0x000fd8000f8e021a */
.L_x_20:
[----:B------:R-:W-:-:S09]  /*1b50*/  UISETP.EQ.U32.AND UP0, UPT, UR38, 0x1, UPT ;  /* 0x000000012600788c */ /* 0x000fd2000bf02070 */
[----:B------:R-:W-:Y:S05]  /*1b60*/  BRA.U !UP0, `(.L_x_21) ;  /* 0x00000001080c7547 */ /* 0x000fea000b800000 */
[----:B------:R-:W-:Y:S01]  /*1b70*/  UCGABAR_WAIT ;  /* 0x0000000000007dc7 */ /* 0x000fe20008000000 */
[----:B------:R-:W-:Y:S01]  /*1b80*/  CCTL.IVALL ;  /* 0x00000000ff00798f */ /* 0x000fe20002000000 */
[----:B------:R-:W-:Y:S05]  /*1b90*/  BRA `(.L_x_22) ;  /* 0x0000000000047947 */ /* 0x000fea0003800000 */
.L_x_21:
[----:B------:R-:W-:Y:S06]  /*1ba0*/  BAR.SYNC.DEFER_BLOCKING 0x0 ;  /* 0x0000000000007b1d */ /* 0x000fec0000010000 */
.L_x_22:
[----:B------:R-:W-:Y:S05]  /*1bb0*/  BRA.U UP3, `(.L_x_23) ;  /* 0x0000001d03447547 */ /* 0x000fea000b800000 */
[----:B------:R-:W2:Y:S01]  /*1bc0*/  S2UR UR4, SR_CgaCtaId ;  /* 0x00000000000479c3 */ /* 0x000ea20000008800 */
[----:B------:R-:W3:Y:S01]  /*1bd0*/  LDCU UR7, c[0x0][0x38c] ;  /* 0x00007180ff0777ac */ /* 0x000ee20008000800 */
[----:B------:R-:W-:Y:S01]  /*1be0*/  PLOP3.LUT P1, PT, PT, PT, UP5, 0x80, 0x8 ;  /* 0x000000000008781c */ /* 0x000fe20003f2f058 */
[----:B------:R-:W-:Y:S01]  /*1bf0*/  IMAD.MOV.U32 R12, RZ, RZ, 0x1 ;  /* 0x00000001ff0c7424 */ /* 0x000fe200078e00ff */
[----:B------:R-:W-:Y:S01]  /*1c00*/  ISETP.NE.AND P2, PT, R0, RZ, P3 ;  /* 0x000000ff0000720c */ /* 0x000fe20001f45270 */
[----:B------:R-:W-:Y:S01]  /*1c10*/  UMOV UR13, 0x400 ;  /* 0x00000400000d7882 */ /* 0x000fe20000000000 */
[----:B------:R-:W-:Y:S01]  /*1c20*/  UISETP.NE.AND UP0, UPT, UR22, URZ, UPT ;  /* 0x000000ff1600728c */ /* 0x000fe2000bf05270 */
[----:B------:R-:W-:Y:S01]  /*1c30*/  PLOP3.LUT P1, PT, P1, PT, PT, 0x8, 0x80 ;  /* 0x000000000080781c */ /* 0x000fe20000f2e170 */
[----:B------:R-:W-:Y:S01]  /*1c40*/  USHF.L.U32 UR6, UR31, 0x5, URZ ;  /* 0x000000051f067899 */ /* 0x000fe200080006ff */
[----:B------:R-:W-:Y:S01]  /*1c50*/  CS2R R10, SRZ ;  /* 0x00000000000a7805 */ /* 0x000fe2000001ff00 */
[----:B------:R-:W-:Y:S01]  /*1c60*/  USEL UR21, UR37, 0x2, UP0 ;  /* 0x0000000225157887 */ /* 0x000fe20008000000 */
[----:B------:R-:W-:Y:S01]  /*1c70*/  IMAD.MOV.U32 R9, RZ, RZ, RZ ;  /* 0x000000ffff097224 */ /* 0x000fe200078e00ff */
[----:B------:R-:W-:Y:S01]  /*1c80*/  USHF.L.U32 UR47, UR31, 0x7, URZ ;  /* 0x000000071f2f7899 */ /* 0x000fe200080006ff */
[----:B------:R-:W-:Y:S01]  /*1c90*/  IMAD.MOV.U32 R8, RZ, RZ, 0x1 ;  /* 0x00000001ff087424 */ /* 0x000fe200078e00ff */
[----:B------:R-:W4:Y:S02]  /*1ca0*/  LDCU UR43, c[0x0][0x370] ;  /* 0x00006e00ff2b77ac */ /* 0x000f240008000800 */
[----:B------:R-:W-:-:S02]  /*1cb0*/  ULOP3.LUT UR47, UR47, 0x80, URZ, 0xc0, !UPT ;  /* 0x000000802f2f7892 */ /* 0x000fc4000f8ec0ff */
[----:B---3--:R-:W-:Y:S02]  /*1cc0*/  UIADD3 UR5, UPT, UPT, UR7, 0x1f, URZ ;  /* 0x0000001f07057890 */ /* 0x008fe4000fffe0ff */
[----:B------:R-:W-:Y:S02]  /*1cd0*/  UIADD3 UR50, UPT, UPT, UR7, 0x3e, URZ ;  /* 0x0000003e07327890 */ /* 0x000fe4000fffe0ff */
[----:B--2---:R-:W-:Y:S02]  /*1ce0*/  ULEA UR13, UR4, UR13, 0x18 ;  /* 0x0000000d040d7291 */ /* 0x004fe4000f8ec0ff */
[----:B------:R-:W-:Y:S02]  /*1cf0*/  USHF.R.S32.HI UR4, URZ, 0x1f, UR5 ;  /* 0x0000001fff047899 */ /* 0x000fe40008011405 */
[----:B------:R-:W-:Y:S02]  /*1d00*/  UIADD3 UR7, UPT, UPT, UR7, -0x1, URZ ;  /* 0xffffffff07077890 */ /* 0x000fe4000fffe0ff */
[----:B------:R-:W-:-:S02]  /*1d10*/  ULEA.HI UR4, UR4, UR5, URZ, 0x5 ;  /* 0x0000000504047291 */ /* 0x000fc4000f8f28ff */
[----:B------:R-:W-:Y:S02]  /*1d20*/  UISETP.GE.U32.AND UP1, UPT, UR7, -0x3f, UPT ;  /* 0xffffffc10700788c */ /* 0x000fe4000bf26070 */
[----:B------:R-:W-:Y:S02]  /*1d30*/  USHF.R.S32.HI UR45, URZ, 0x5, UR4 ;  /* 0x00000005ff2d7899 */ /* 0x000fe40008011404 */
[----:B------:R-:W-:Y:S02]  /*1d40*/  ULOP3.LUT UR5, UR6, 0x20, URZ, 0xc0, !UPT ;  /* 0x0000002006057892 */ /* 0x000fe4000f8ec0ff */
[----:B------:R-:W-:Y:S02]  /*1d50*/  UISETP.LT.U32.AND UP0, UPT, UR45, 0x14, UPT ;  /* 0x000000142d00788c */ /* 0x000fe4000bf01070 */
[----:B------:R-:W-:Y:S02]  /*1d60*/  ULEA UR38, UR30, UR13, 0x1 ;  /* 0x0000000d1e267291 */ /* 0x000fe4000f8e08ff */
[----:B------:R-:W-:-:S02]  /*1d70*/  USEL UR44, UR45, 0x14, UP0 ;  /* 0x000000142d2c7887 */ /* 0x000fc40008000000 */
[----:B------:R-:W-:Y:S02]  /*1d80*/  ULEA UR37, UR27, UR13, 0x1 ;  /* 0x0000000d1b257291 */ /* 0x000fe4000f8e08ff */
[----:B------:R-:W-:Y:S02]  /*1d90*/  UIADD3 UR4, UPT, UPT, UR44, -0x1, URZ ;  /* 0xffffffff2c047890 */ /* 0x000fe4000fffe0ff */
[----:B------:R-:W-:Y:S01]  /*1da0*/  @UP1 UIADD3 UR4, UPT, UPT, UR44, URZ, URZ ;  /* 0x000000ff2c041290 */ /* 0x000fe2000fffe0ff */
[----:B------:R-:W2:Y:S01]  /*1db0*/  LDCU.64 UR28, c[0x0][0x348] ;  /* 0x00006900ff1c77ac */ /* 0x000ea20008000a00 */
[----:B------:R-:W3:Y:S01]  /*1dc0*/  LDCU UR42, c[0x0][0x374] ;  /* 0x00006e80ff2a77ac */ /* 0x000ee20008000800 */
[----:B------:R-:W-:Y:S02]  /*1dd0*/  ULEA UR48, UR48, UR5, 0x4 ;  /* 0x0000000530307291 */ /* 0x000fe4000f8e20ff */
[----:B------:R-:W-:Y:S02]  /*1de0*/  ULEA UR47, UR33, UR47, 0x6 ;  /* 0x0000002f212f7291 */ /* 0x000fe4000f8e30ff */
[----:B------:R-:W-:-:S02]  /*1df0*/  UIADD3 UR38, UPT, UPT, UR38, 0x6600, URZ ;  /* 0x0000660026267890 */ /* 0x000fc4000fffe0ff */
[----:B------:R-:W-:Y:S02]  /*1e00*/  UIADD3 UR37, UPT, UPT, UR37, 0x2e600, URZ ;  /* 0x0002e60025257890 */ /* 0x000fe4000fffe0ff */
[----:B------:R-:W-:Y:S02]  /*1e10*/  UIADD3 UR49, UPT, UPT, UR45, -UR44, URZ ;  /* 0x8000002c2d317290 */ /* 0x000fe4000fffe0ff */
[----:B------:R-:W-:Y:S02]  /*1e20*/  UIADD3 UR31, UPT, UPT, UR4, 0x1, URZ ;  /* 0x00000001041f7890 */ /* 0x000fe4000fffe0ff */
[----:B------:R-:W-:Y:S01]  /*1e30*/  UIADD3 UR46, UPT, UPT, -UR4, URZ, URZ ;  /* 0x000000ff042e7290 */ /* 0x000fe2000fffe1ff */
[----:B----4-:R-:W-:-:S11]  /*1e40*/  UMOV UR6, URZ ;  /* 0x000000ff00067c82 */ /* 0x010fd60008000000 */
.L_x_43:
[----:B------:R-:W4:Y:S02]  /*1e50*/  S2UR UR4, SR_CgaCtaId ;  /* 0x00000000000479c3 */ /* 0x000f240000008800 */
[----:B----4-:R-:W-:-:S09]  /*1e60*/  UISETP.NE.AND UP0, UPT, UR4, URZ, UPT ;  /* 0x000000ff0400728c */ /* 0x010fd2000bf05270 */
[----:B-1----:R-:W-:Y:S05]  /*1e70*/  BRA.U UP0, `(.L_x_24) ;  /* 0x0000000100287547 */ /* 0x002fea000b800000 */
[----:B------:R-:W-:Y:S02]  /*1e80*/  LEA R0, R9, UR13, 0x3 ;  /* 0x0000000d09007c11 */ /* 0x000fe4000f8e18ff */
[----:B------:R-:W-:-:S04]  /*1e90*/  SHF.L.U32 R3, R8, 0x1f, RZ ;  /* 0x0000001f08037819 */ /* 0x000fc800000006ff */
[----:B------:R-:W4:Y:S02]  /*1ea0*/  SYNCS.PHASECHK.TRANS64.TRYWAIT P0, [R0+URZ+0x1f0], R3 ;  /* 0x0001f003000075a7 */ /* 0x000f2400080011ff */
[----:B----4-:R-:W-:Y:S05]  /*1eb0*/  @!P0 BRA `(.L_x_25) ;  /* 0x0000007000108947 */ /* 0x010fea0003800000 */
.L_x_150:
[----:B------:R1:W-:Y:S01]  /*1ec0*/  SYNCS.ARRIVE.TRANS64.A1T0 RZ, [R0+URZ+0x1e0], RZ ;  /* 0x0001e0ff00ff79a7 */ /* 0x0003e200081000ff */
[----:B------:R-:W-:-:S05]  /*1ed0*/  VIADD R9, R9, 0x1 ;  /* 0x0000000109097836 */ /* 0x000fca0000000000 */
[----:B------:R-:W-:-:S04]  /*1ee0*/  ISETP.NE.AND P0, PT, R9, 0x2, PT ;  /* 0x000000020900780c */ /* 0x000fc80003f05270 */
[----:B----4-:R-:W-:Y:S02]  /*1ef0*/  SEL R3, RZ, 0x1, P0 ;  /* 0x00000001ff037807 */ /* 0x010fe40000000000 */
[----:B------:R-:W-:Y:S02]  /*1f00*/  SEL R9, R9, RZ, P0 ;  /* 0x000000ff09097207 */ /* 0x000fe40000000000 */
[----:B------:R-:W-:-:S07]  /*1f10*/  LOP3.LUT R8, R8, R3, RZ, 0x3c, !PT ;  /* 0x0000000308087212 */ /* 0x000fce00078e3cff */
.L_x_24:
[----:B------:R-:W-:Y:S01]  /*1f20*/  ULEA UR4, UR6, UR13, 0x3 ;  /* 0x0000000d06047291 */ /* 0x000fe2000f8e18ff */
[----:B-1----:R-:W-:Y:S01]  /*1f30*/  SHF.L.U32 R0, R12, 0x1f, RZ ;  /* 0x0000001f0c007819 */ /* 0x002fe200000006ff */
[----:B------:R-:W-:Y:S02]  /*1f40*/  UISETP.GE.U32.AND UP0, UPT, UR50, 0x3f, UPT ;  /* 0x0000003f3200788c */ /* 0x000fe4000bf06070 */
[----:B------:R-:W-:Y:S01]  /*1f50*/  ULEA UR11, UR32, UR48, 0x6 ;  /* 0x00000030200b7291 */ /* 0x000fe2000f8e30ff */
[----:B------:R-:W-:-:S04]  /*1f60*/  UMOV UR7, URZ ;  /* 0x000000ff00077c82 */ /* 0x000fc80008000000 */
[----:B------:R1:W4:Y:S01]  /*1f70*/  SYNCS.PHASECHK.TRANS64.TRYWAIT P0, [UR4+0xa0], R0 ;  /* 0x0000a000ff0075a7 */ /* 0x0003220008001104 */
[----:B------:R-:W-:-:S04]  /*1f80*/  ULEA.HI UR4, UR26, UR26, URZ, 0x1 ;  /* 0x0000001a1a047291 */ /* 0x000fc8000f8f08ff */
[----:B------:R-:W-:-:S04]  /*1f90*/  USHF.L.U32 UR4, UR4, 0x7, URZ ;  /* 0x0000000704047899 */ /* 0x000fc800080006ff */
[----:B------:R-:W-:-:S04]  /*1fa0*/  ULOP3.LUT UR35, UR4, 0xffffff00, URZ, 0xc0, !UPT ;  /* 0xffffff0004237892 */ /* 0x000fc8000f8ec0ff */
[----:B------:R-:W-:Y:S01]  /*1fb0*/  UIADD3 UR35, UPT, UPT, UR47, UR35, URZ ;  /* 0x000000232f237290 */ /* 0x000fe2000fffe0ff */
[----:B------:R-:W-:Y:S11]  /*1fc0*/  BRA.U !UP0, `(.L_x_26) ;  /* 0x0000000108d07547 */ /* 0x000ff6000b800000 */
[----:B------:R-:W-:Y:S01]  /*1fd0*/  UMOV UR17, UR46 ;  /* 0x0000002e00117c82 */ /* 0x000fe20008000000 */
[----:B------:R-:W-:Y:S01]  /*1fe0*/  UMOV UR4, UR6 ;  /* 0x0000000600047c82 */ /* 0x000fe20008000000 */
[----:B------:R-:W-:-:S05]  /*1ff0*/  UMOV UR34, URZ ;  /* 0x000000ff00227c82 */ /* 0x000fca0008000000 */
.L_x_32:
[----:B------:R-:W-:Y:S01]  /*2000*/  ULEA UR33, UR4, UR13, 0x3 ;  /* 0x0000000d04217291 */ /* 0x000fe2000f8e18ff */
[----:B------:R-:W-:Y:S01]  /*2010*/  @P3 MOV R2, 0x5000 ;  /* 0x0000500000023802 */ /* 0x000fe20000000f00 */
[----:B--2-4-:R-:W-:Y:S10]  /*2020*/  @P0 BRA `(.L_x_27) ;  /* 0x00000000000c0947 */ /* 0x014ff40003800000 */
[----:B------:R-:W-:-:S04]  /*2030*/  SHF.L.U32 R3, R12, 0x1f, RZ ;  /* 0x0000001f0c037819 */ /* 0x000fc800000006ff */
[----:B------:R-:W4:Y:S02]  /*2040*/  SYNCS.PHASECHK.TRANS64.TRYWAIT P0, [UR33+0xa0], R3 ;  /* 0x0000a003ff0075a7 */ /* 0x000f240008001121 */
[----:B----4-:R-:W-:Y:S05]  /*2050*/  @!P0 BRA `(.L_x_28) ;  /* 0x0000006c00bc8947 */ /* 0x010fea0003800000 */
.L_x_27:
[----:B------:R4:W-:Y:S01]  /*2060*/  @P3 SYNCS.ARRIVE.TRANS64 RZ, [UR33], R2 ;  /* 0x00000002ffff39a7 */ /* 0x0009e20008000021 */
[----:B------:R-:W-:Y:S02]  /*2070*/  ULOP3.LUT UR5, UR21, 0x2, URZ, 0xfc, !UPT ;  /* 0x0000000215057892 */ /* 0x000fe4000f8efcff */
[----:B------:R-:W-:Y:S02]  /*2080*/  UIADD3 UR17, UPT, UPT, UR17, 0x1, URZ ;  /* 0x0000000111117890 */ /* 0x000fe4000fffe0ff */
[----:B------:R-:W-:Y:S02]  /*2090*/  UISETP.NE.AND UP0, UPT, UR5, 0x2, UPT ;  /* 0x000000020500788c */ /* 0x000fe4000bf05270 */
[----:B------:R-:W-:-:S07]  /*20a0*/  UISETP.NE.AND UP2, UPT, UR17, 0x1, UPT ;  /* 0x000000011100788c */ /* 0x000fce000bf45270 */
[----:B------:R-:W-:Y:S05]  /*20b0*/  BRA.U UP0, `(.L_x_29) ;  /* 0x0000000100047547 */ /* 0x000fea000b800000 */
[----:B--23--:R-:W-:Y:S05]  /*20c0*/  BPT.TRAP 0x1 ;  /* 0x000000040000795c */ /* 0x00cfea0000300000 */
.L_x_29:
[----:B------:R-:W-:Y:S04]  /*20d0*/  BSSY.RECONVERGENT B0, `(.L_x_30) ;  /* 0x0000003000007945 */ /* 0x000fe80003800200 */
[----:B------:R-:W-:Y:S05]  /*20e0*/  @!P2 BRA `(.L_x_31) ;  /* 0x000000000004a947 */ /* 0x000fea0003800000 */
[----:B--23--:R-:W-:Y:S05]  /*20f0*/  BPT.TRAP 0x1 ;  /* 0x000000040000795c */ /* 0x00cfea0000300000 */
.L_x_31:
[----:B--23--:R-:W-:Y:S05]  /*2100*/  BSYNC.RECONVERGENT B0 ;  /* 0x0000000000007941 */ /* 0x00cfea0003800200 */
.L_x_30:
[----:B------:R-:W-:Y:S02]  /*2110*/  UIADD3 UR5, UPT, UPT, UR4, 0x1, URZ ;  /* 0x0000000104057890 */ /* 0x000fe4000fffe0ff */
[----:B------:R-:W-:Y:S02]  /*2120*/  ULEA UR32, UR4, UR30, 0xc ;  /* 0x0000001e04207291 */ /* 0x000fe4000f8e60ff */
[----:B------:R-:W-:Y:S02]  /*2130*/  UISETP.NE.AND UP0, UPT, UR5, 0x14, UPT ;  /* 0x000000140500788c */ /* 0x000fe4000bf05270 */
[----:B------:R-:W-:Y:S02]  /*2140*/  UIADD3 UR14, UP1, UPT, UR28, 0x80, URZ ;  /* 0x000000801c0e7890 */ /* 0x000fe4000ff3e0ff */
[----:B------:R-:W-:Y:S02]  /*2150*/  USEL UR7, URZ, 0x1, UP0 ;  /* 0x00000001ff077887 */ /* 0x000fe40008000000 */
[----:B------:R-:W-:-:S02]  /*2160*/  USEL UR6, UR5, URZ, UP0 ;  /* 0x000000ff05067287 */ /* 0x000fc40008000000 */
[----:B------:R-:W-:Y:S02]  /*2170*/  ULEA UR32, UR32, UR13, 0x1 ;  /* 0x0000000d20207291 */ /* 0x000fe4000f8e08ff */
[----:B------:R-:W-:Y:S01]  /*2180*/  ULEA UR5, UR6, UR13, 0x3 ;  /* 0x0000000d06057291 */ /* 0x000fe2000f8e18ff */
[----:B------:R-:W-:Y:S01]  /*2190*/  LOP3.LUT R12, R12, UR7, RZ, 0x3c, !PT ;  /* 0x000000070c0c7c12 */ /* 0x000fe2000f8e3cff */
[----:B------:R-:W-:Y:S02]  /*21a0*/  ULOP3.LUT UR33, UR33, 0xfefffff8, URZ, 0xc0, !UPT ;  /* 0xfefffff821217892 */ /* 0x000fe4000f8ec0ff */
[----:B------:R-:W-:Y:S01]  /*21b0*/  UIADD3.X UR15, UPT, UPT, URZ, UR29, URZ, UP1, !UPT ;  /* 0x0000001dff0f7290 */ /* 0x000fe20008ffe4ff */
[----:B-1----:R-:W-:Y:S01]  /*21c0*/  SHF.L.U32 R0, R12, 0x1f, RZ ;  /* 0x0000001f0c007819 */ /* 0x002fe200000006ff */
[----:B------:R-:W-:Y:S02]  /*21d0*/  UIADD3 UR32, UPT, UPT, UR32, 0x6600, URZ ;  /* 0x0000660020207890 */ /* 0x000fe4000fffe0ff */
[----:B------:R-:W-:Y:S01]  /*21e0*/  UPRMT UR16, URZ, 0x5410, UR25 ;  /* 0x00005410ff107896 */ /* 0x000fe20008000019 */
[----:B------:R1:W2:Y:S01]  /*21f0*/  SYNCS.PHASECHK.TRANS64.TRYWAIT P0, [UR5+0xa0], R0 ;  /* 0x0000a000ff0075a7 */ /* 0x0002a20008001105 */
[----:B------:R-:W-:-:S02]  /*2200*/  ULEA UR5, UR4, UR27, 0xa ;  /* 0x0000001b04057291 */ /* 0x000fc4000f8e50ff */
[----:B------:R-:W-:Y:S02]  /*2210*/  UIADD3 UR4, UP0, UPT, UR28, 0x180, URZ ;  /* 0x000001801c047890 */ /* 0x000fe4000ff1e0ff */
[----:B------:R-:W-:Y:S02]  /*2220*/  ULEA UR5, UR5, UR13, 0x1 ;  /* 0x0000000d05057291 */ /* 0x000fe4000f8e08ff */
[----:B------:R-:W-:Y:S02]  /*2230*/  UPRMT UR7, URZ, 0x5410, UR24 ;  /* 0x00005410ff077896 */ /* 0x000fe40008000018 */
[----:B------:R-:W-:Y:S02]  /*2240*/  UIADD3 UR8, UPT, UPT, UR5, 0x2e600, URZ ;  /* 0x0002e60005087890 */ /* 0x000fe4000fffe0ff */
[----:B------:R-:W-:Y:S01]  /*2250*/  UIADD3.X UR5, UPT, UPT, URZ, UR29, URZ, UP0, !UPT ;  /* 0x0000001dff057290 */ /* 0x000fe200087fe4ff */
[----:B------:R-:W-:Y:S01]  /*2260*/  UMOV UR18, 0x0 ;  /* 0x0000000000127882 */ /* 0x000fe20000000000 */
[----:B------:R-:W-:Y:S01]  /*2270*/  UMOV UR19, 0x10000000 ;  /* 0x1000000000137882 */ /* 0x000fe20000000000 */
[----:B------:R-:W-:Y:S01]  /*2280*/  UMOV UR10, UR34 ;  /* 0x00000022000a7c82 */ /* 0x000fe20008000000 */
[----:B------:R-:W-:Y:S01]  /*2290*/  UMOV UR12, UR36 ;  /* 0x00000024000c7c82 */ /* 0x000fe20008000000 */
[----:B------:R-:W-:Y:S01]  /*22a0*/  UMOV UR9, UR33 ;  /* 0x0000002100097c82 */ /* 0x000fe20008000000 */
[----:B------:R3:W-:Y:S03]  /*22b0*/  UTMALDG.3D.MULTICAST.2CTA [UR32], [UR14], UR16, desc[UR18] ;  /* 0x000012200e0073b4 */ /* 0x0007e60008211810 */
[----:B------:R4:W-:Y:S01]  /*22c0*/  UTMALDG.3D.MULTICAST.2CTA [UR8], [UR4], UR7, desc[UR18] ;  /* 0x00001208040073b4 */ /* 0x0009e20008211807 */
[----:B---3--:R-:W-:Y:S01]  /*22d0*/  UIADD3 UR34, UPT, UPT, UR34, 0x20, URZ ;  /* 0x0000002022227890 */ /* 0x008fe2000fffe0ff */
[----:B----4-:R-:W-:Y:S01]  /*22e0*/  UMOV UR7, UR31 ;  /* 0x0000001f00077c82 */ /* 0x010fe20008000000 */
[----:B------:R-:W-:Y:S01]  /*22f0*/  UMOV UR4, UR6 ;  /* 0x0000000600047c82 */ /* 0x000fe20008000000 */
[----:B-1----:R-:W-:Y:S09]  /*2300*/  BRA.U UP2, `(.L_x_32) ;  /* 0xfffffffd023c7547 */ /* 0x002ff2000b83ffff */
.L_x_26:
[----:B------:R-:W-:Y:S01]  /*2310*/  ULEA UR4, UR6, UR13, 0x3 ;  /* 0x0000000d06047291 */ /* 0x000fe2000f8e18ff */
[----:B-1----:R-:W-:Y:S01]  /*2320*/  SHF.L.U32 R0, R12, 0x1f, RZ ;  /* 0x0000001f0c007819 */ /* 0x002fe200000006ff */
[----:B------:R-:W-:Y:S01]  /*2330*/  @!P1 SYNCS.ARRIVE.TRANS64.A1T0 RZ, [UR13+0x178], RZ ;  /* 0x000178ffffff99a7 */ /* 0x000fe2000810000d */
[----:B------:R-:W-:-:S06]  /*2340*/  UISETP.GT.AND UP0, UPT, UR45, UR44, UPT ;  /* 0x0000002c2d00728c */ /* 0x000fcc000bf04270 */
[----:B--2-4-:R1:W2:Y:S03]  /*2350*/  SYNCS.PHASECHK.TRANS64.TRYWAIT P0, [UR4+0xa0], R0 ;  /* 0x0000a000ff0075a7 */ /* 0x0142a60008001104 */
[----:B------:R-:W-:Y:S05]  /*2360*/  BRA.U !UP0, `(.L_x_33) ;  /* 0x0000000108c07547 */ /* 0x000fea000b800000 */
[----:B------:R-:W-:Y:S01]  /*2370*/  UIADD3 UR26, UPT, UPT, UR49, UR7, URZ ;  /* 0x00000007311a7290 */ /* 0x000fe2000fffe0ff */
[----:B------:R-:W-:-:S11]  /*2380*/  UMOV UR4, UR6 ;  /* 0x0000000600047c82 */ /* 0x000fd60008000000 */
.L_x_39:
[----:B------:R-:W-:Y:S01]  /*2390*/  ULEA UR17, UR4, UR13, 0x3 ;  /* 0x0000000d04117291 */ /* 0x000fe2000f8e18ff */
[----:B--2---:R-:W-:Y:S01]  /*23a0*/  @P3 MOV R2, 0x5000 ;  /* 0x0000500000023802 */ /* 0x004fe20000000f00 */
[----:B-12---:R-:W-:Y:S10]  /*23b0*/  @P0 BRA `(.L_x_34) ;  /* 0x00000000000c0947 */ /* 0x006ff40003800000 */
[----:B------:R-:W-:-:S04]  /*23c0*/  SHF.L.U32 R3, R12, 0x1f, RZ ;  /* 0x0000001f0c037819 */ /* 0x000fc800000006ff */
[----:B------:R-:W2:Y:S02]  /*23d0*/  SYNCS.PHASECHK.TRANS64.TRYWAIT P0, [UR17+0xa0], R3 ;  /* 0x0000a003ff0075a7 */ /* 0x000ea40008001111 */
[----:B--2---:R-:W-:Y:S05]  /*23e0*/  @!P0 BRA `(.L_x_35) ;  /* 0x0000006800f08947 */ /* 0x004fea0003800000 */
.L_x_34:
[----:B------:R2:W-:Y:S01]  /*23f0*/  @P3 SYNCS.ARRIVE.TRANS64 RZ, [UR17], R2 ;  /* 0x00000002ffff39a7 */ /* 0x0005e20008000011 */
[----:B------:R-:W-:-:S04]  /*2400*/  ULOP3.LUT UR5, UR21, 0x2, URZ, 0xfc, !UPT ;  /* 0x0000000215057892 */ /* 0x000fc8000f8efcff */
[----:B------:R-:W-:-:S09]  /*2410*/  UISETP.NE.AND UP0, UPT, UR5, 0x2, UPT ;  /* 0x000000020500788c */ /* 0x000fd2000bf05270 */
[----:B------:R-:W-:Y:S05]  /*2420*/  BRA.U UP0, `(.L_x_36) ;  /* 0x0000000100047547 */ /* 0x000fea000b800000 */
[----:B---3--:R-:W-:Y:S05]  /*2430*/  BPT.TRAP 0x1 ;  /* 0x000000040000795c */ /* 0x008fea0000300000 */
.L_x_36:
[----:B------:R-:W-:Y:S04]  /*2440*/  BSSY.RECONVERGENT B0, `(.L_x_37) ;  /* 0x0000003000007945 */ /* 0x000fe80003800200 */
[----:B------:R-:W-:Y:S05]  /*2450*/  @!P2 BRA `(.L_x_38) ;  /* 0x000000000004a947 */ /* 0x000fea0003800000 */
[----:B---3--:R-:W-:Y:S05]  /*2460*/  BPT.TRAP 0x1 ;  /* 0x000000040000795c */ /* 0x008fea0000300000 */
.L_x_38:
[----:B---3--:R-:W-:Y:S05]  /*2470*/  BSYNC.RECONVERGENT B0 ;  /* 0x0000000000007941 */ /* 0x008fea0003800200 */
.L_x_37:
[----:B------:R-:W-:Y:S02]  /*2480*/  UIADD3 UR5, UPT, UPT, UR4, 0x1, URZ ;  /* 0x0000000104057890 */ /* 0x000fe4000fffe0ff */
[----:B------:R-:W-:Y:S02]  /*2490*/  UIADD3 UR14, UP1, UPT, UR28, 0x80, URZ ;  /* 0x000000801c0e7890 */ /* 0x000fe4000ff3e0ff */
[----:B------:R-:W-:Y:S02]  /*24a0*/  UISETP.NE.AND UP0, UPT, UR5, 0x14, UPT ;  /* 0x000000140500788c */ /* 0x000fe4000bf05270 */
[----:B------:R-:W-:Y:S02]  /*24b0*/  ULEA UR16, UR4, UR38, 0xd ;  /* 0x0000002604107291 */ /* 0x000fe4000f8e68ff */
[----:B------:R-:W-:Y:S02]  /*24c0*/  USEL UR8, URZ, 0x1, UP0 ;  /* 0x00000001ff087887 */ /* 0x000fe40008000000 */
[----:B------:R-:W-:-:S02]  /*24d0*/  USEL UR6, UR5, URZ, UP0 ;  /* 0x000000ff05067287 */ /* 0x000fc40008000000 */
[----:B------:R-:W-:Y:S02]  /*24e0*/  UIADD3 UR22, UP0, UPT, UR28, 0x180, URZ ;  /* 0x000001801c167890 */ /* 0x000fe4000ff1e0ff */
[----:B------:R-:W-:Y:S01]  /*24f0*/  ULEA UR5, UR6, UR13, 0x3 ;  /* 0x0000000d06057291 */ /* 0x000fe2000f8e18ff */
[----:B------:R-:W-:Y:S01]  /*2500*/  LOP3.LUT R12, R12, UR8, RZ, 0x3c, !PT ;  /* 0x000000080c0c7c12 */ /* 0x000fe2000f8e3cff */
[----:B------:R-:W-:Y:S02]  /*2510*/  ULEA UR8, UR4, UR37, 0xb ;  /* 0x0000002504087291 */ /* 0x000fe4000f8e58ff */
[----:B------:R-:W-:Y:S01]  /*2520*/  USHF.L.U32 UR18, UR7, 0x5, URZ ;  /* 0x0000000507127899 */ /* 0x000fe200080006ff */
[----:B-1----:R-:W-:Y:S01]  /*2530*/  SHF.L.U32 R0, R12, 0x1f, RZ ;  /* 0x0000001f0c007819 */ /* 0x002fe200000006ff */
[----:B------:R-:W-:Y:S02]  /*2540*/  ULOP3.LUT UR17, UR17, 0xfefffff8, URZ, 0xc0, !UPT ;  /* 0xfefffff811117892 */ /* 0x000fe4000f8ec0ff */
[----:B------:R-:W-:Y:S01]  /*2550*/  UPRMT UR4, URZ, 0x5410, UR25 ;  /* 0x00005410ff047896 */ /* 0x000fe20008000019 */
[----:B------:R4:W1:Y:S01]  /*2560*/  SYNCS.PHASECHK.TRANS64.TRYWAIT P0, [UR5+0xa0], R0 ;  /* 0x0000a000ff0075a7 */ /* 0x0008620008001105 */
[----:B------:R-:W-:-:S02]  /*2570*/  UIADD3.X UR15, UPT, UPT, URZ, UR29, URZ, UP1, !UPT ;  /* 0x0000001dff0f7290 */ /* 0x000fc40008ffe4ff */
[----:B------:R-:W-:Y:S02]  /*2580*/  UPRMT UR5, URZ, 0x5410, UR24 ;  /* 0x00005410ff057896 */ /* 0x000fe40008000018 */
[----:B------:R-:W-:Y:S01]  /*2590*/  UIADD3.X UR23, UPT, UPT, URZ, UR29, URZ, UP0, !UPT ;  /* 0x0000001dff177290 */ /* 0x000fe200087fe4ff */
[----:B------:R-:W-:Y:S01]  /*25a0*/  UMOV UR32, 0x0 ;  /* 0x0000000000207882 */ /* 0x000fe20000000000 */
[----:B------:R-:W-:Y:S01]  /*25b0*/  UMOV UR33, 0x10000000 ;  /* 0x1000000000217882 */ /* 0x000fe20000000000 */
[----:B------:R-:W-:Y:S01]  /*25c0*/  UMOV UR19, UR35 ;  /* 0x0000002300137c82 */ /* 0x000fe20008000000 */
[----:B------:R-:W-:Y:S01]  /*25d0*/  UMOV UR20, UR36 ;  /* 0x0000002400147c82 */ /* 0x000fe20008000000 */
[----:B------:R-:W-:Y:S01]  /*25e0*/  UMOV UR12, UR36 ;  /* 0x00000024000c7c82 */ /* 0x000fe20008000000 */
[----:B------:R-:W-:Y:S01]  /*25f0*/  UMOV UR9, UR17 ;  /* 0x0000001100097c82 */ /* 0x000fe20008000000 */
[----:B------:R-:W-:Y:S01]  /*2600*/  UMOV UR10, UR18 ;  /* 0x00000012000a7c82 */ /* 0x000fe20008000000 */
[----:B------:R3:W-:Y:S01]  /*2610*/  UTMALDG.3D.MULTICAST.2CTA [UR16], [UR14], UR4, desc[UR32] ;  /* 0x000020100e0073b4 */ /* 0x0007e20008211804 */
[----:B------:R-:W-:-:S04]  /*2620*/  UIADD3 UR7, UPT, UPT, UR7, 0x1, URZ ;  /* 0x0000000107077890 */ /* 0x000fc8000fffe0ff */
[----:B------:R-:W-:Y:S01]  /*2630*/  UISETP.NE.AND UP0, UPT, UR7, UR26, UPT ;  /* 0x0000001a0700728c */ /* 0x000fe2000bf05270 */
[----:B------:R4:W-:Y:S01]  /*2640*/  UTMALDG.3D.MULTICAST.2CTA [UR8], [UR22], UR5, desc[UR32] ;  /* 0x00002008160073b4 */ /* 0x0009e20008211805 */
[----:B---3--:R-:W-:-:S07]  /*2650*/  UMOV UR4, UR6 ;  /* 0x0000000600047c82 */ /* 0x008fce0008000000 */
[----:B----4-:R-:W-:Y:S05]  /*2660*/  BRA.U UP0, `(.L_x_39) ;  /* 0xfffffffd00487547 */ /* 0x010fea000b83ffff */
.L_x_33:
[C---:B------:R-:W-:Y:S01]  /*2670*/  LEA R3, R11.reuse, UR13, 0x3 ;  /* 0x0000000d0b037c11 */ /* 0x040fe2000f8e18ff */
[----:B------:R-:W-:Y:S01]  /*2680*/  NOP ;  /* 0x0000000000007918 */ /* 0x000fe20000000000 */
[----:B-1----:R-:W-:Y:S02]  /*2690*/  SHF.L.U32 R0, R10, 0x1f, RZ ;  /* 0x0000001f0a007819 */ /* 0x002fe400000006ff */
[----:B------:R-:W-:Y:S02]  /*26a0*/  LEA R5, R11, UR13, 0x4 ;  /* 0x0000000d0b057c11 */ /* 0x000fe4000f8e20ff */
[----:B--2---:R-:W1:Y:S02]  /*26b0*/  SYNCS.PHASECHK.TRANS64.TRYWAIT P0, [R3+URZ+0x180], R0 ;  /* 0x00018000030075a7 */ /* 0x004e6400080011ff */
[----:B-1----:R-:W-:Y:S05]  /*26c0*/  @!P0 BRA `(.L_x_40) ;  /* 0x0000006800508947 */ /* 0x002fea0003800000 */
.L_x_153:
[----:B------:R-:W2:Y:S01]  /*26d0*/  LDS.128 R4, [R5+0x210] ;  /* 0x0002100005047984 */ /* 0x000ea20000000c00 */
[----:B------:R-:W-:Y:S01]  /*26e0*/  UISETP.GE.AND UP0, UPT, UR40, 0x1, UPT ;  /* 0x000000012800788c */ /* 0x000fe2000bf06270 */
[----:B------:R-:W-:Y:S01]  /*26f0*/  @!PT LDS RZ, [RZ] ;  /* 0x00000000fffff984 */ /* 0x000fe20000000800 */
[----:B------:R-:W-:Y:S01]  /*2700*/  @!PT LDS RZ, [RZ] ;  /* 0x00000000fffff984 */ /* 0x000fe20000000800 */
[----:B------:R-:W-:Y:S01]  /*2710*/  @!PT LDS RZ, [RZ] ;  /* 0x00000000fffff984 */ /* 0x000fe20000000800 */
[----:B------:R-:W-:Y:S01]  /*2720*/  @!PT LDS RZ, [RZ] ;  /* 0x00000000fffff984 */ /* 0x000fe20000000800 */
[----:B------:R4:W-:Y:S06]  /*2730*/  MEMBAR.ALL.CTA ;  /* 0x0000000000007992 */ /* 0x0009ec0000008000 */
[----:B----4-:R-:W4:Y:S01]  /*2740*/  FENCE.VIEW.ASYNC.S ;  /* 0x00000000000073c6 */ /* 0x010f220000000000 */
[----:B--2---:R-:W-:-:S13]  /*2750*/  LOP3.LUT P0, RZ, R6, 0x1, RZ, 0xc0, !PT ;  /* 0x0000000106ff7812 */ /* 0x004fda000780c0ff */
[----:B----4-:R-:W-:Y:S01]  /*2760*/  VOTEU.ANY UP1, P0 ;  /* 0x0000000000ff7886 */ /* 0x010fe20000020100 */
[----:B------:R-:W-:-:S13]  /*2770*/  PLOP3.LUT P0, PT, PT, PT, UP1, 0x80, 0x8 ;  /* 0x000000000008781c */ /* 0x000fda0003f0f018 */
[----:B-1----:R-:W-:Y:S02]  /*2780*/  @P0 LOP3.LUT R0, R5, 0xffff, RZ, 0xc0, !PT ;  /* 0x0000ffff05000812 */ /* 0x002fe400078ec0ff */
[----:B------:R-:W-:Y:S02]  /*2790*/  @P0 MOV R2, R4 ;  /* 0x0000000400020202 */ /* 0x000fe40000000f00 */
[----:B------:R-:W-:Y:S01]  /*27a0*/  @P0 R2UR UR5, R0 ;  /* 0x00000000000502ca */ /* 0x000fe200000e0000 */
[----:B------:R-:W-:Y:S01]  /*27b0*/  VIADD R0, R3, 0x190 ;  /* 0x0000019003007836 */ /* 0x000fe20000000000 */
[----:B------:R-:W-:Y:S02]  /*27c0*/  @P0 SHF.R.U32.HI R4, RZ, 0x10, R5 ;  /* 0x00000010ff040819 */ /* 0x000fe40000011605 */
[----:B------:R-:W-:Y:S02]  /*27d0*/  @P0 R2UR UR7, R2 ;  /* 0x00000000020702ca */ /* 0x000fe400000e0000 */
[----:B------:R-:W-:-:S02]  /*27e0*/  PRMT R0, RZ, 0x654, R0 ;  /* 0x00000654ff007816 */ /* 0x000fc40000000000 */
[----:B------:R-:W-:Y:S02]  /*27f0*/  @P0 R2UR UR4, R4 ;  /* 0x00000000040402ca */ /* 0x000fe400000e0000 */
[----:B------:R1:W-:Y:S03]  /*2800*/  SYNCS.ARRIVE.TRANS64.RED.A1T0 RZ, [R0+URZ], RZ ;  /* 0x000000ff00ff79a7 */ /* 0x0003e600081004ff */
[----:B------:R-:W-:-:S04]  /*2810*/  @UP1 UMOV UR39, UR5 ;  /* 0x0000000500271c82 */ /* 0x000fc80008000000 */
[----:B------:R-:W-:-:S04]  /*2820*/  @UP1 UMOV UR41, UR7 ;  /* 0x0000000700291c82 */ /* 0x000fc80008000000 */
[----:B------:R-:W-:Y:S01]  /*2830*/  @UP1 UMOV UR36, UR4 ;  /* 0x0000000400241c82 */ /* 0x000fe20008000000 */
[----:B------:R-:W-:Y:S05]  /*2840*/  BRA.U !UP0, `(.L_x_41) ;  /* 0x0000000108d47547 */ /* 0x000fea000b800000 */
[----:B------:R-:W3:Y:S01]  /*2850*/  LDCU.128 UR16, c[0x0][0xb10] ;  /* 0x00016200ff1077ac */ /* 0x000ee20008000c00 */
[----:B------:R-:W2:Y:S01]  /*2860*/  LDCU UR12, c[0x0][0xb20] ;  /* 0x00016400ff0c77ac */ /* 0x000ea20008000800 */
[----:B------:R-:W4:Y:S01]  /*2870*/  LDCU UR20, c[0x0][0xb0c] ;  /* 0x00016180ff1477ac */ /* 0x000f220008000800 */
[----:B------:R-:W1:Y:S01]  /*2880*/  LDCU.64 UR8, c[0x0][0xb28] ;  /* 0x00016500ff0877ac */ /* 0x000e620008000a00 */
[----:B------:R-:W-:Y:S02]  /*2890*/  UISETP.NE.AND UP3, UPT, UR40, 0x1, UPT ;  /* 0x000000012800788c */ /* 0x000fe4000bf65270 */
[----:B---3--:R-:W-:Y:S02]  /*28a0*/  UIMAD.WIDE.U32 UR10, UR42, UR19, URZ ;  /* 0x000000132a0a72a5 */ /* 0x008fe4000f8e00ff */
[----:B------:R-:W-:Y:S02]  /*28b0*/  UIMAD.WIDE.U32 UR4, UR43, UR16, URZ ;  /* 0x000000102b0472a5 */ /* 0x000fe4000f8e00ff */
[----:B------:R-:W-:-:S02]  /*28c0*/  UISETP.NE.AND UP0, UPT, UR18, 0x1, UPT ;  /* 0x000000011200788c */ /* 0x000fc4000bf05270 */
[----:B------:R-:W-:Y:S01]  /*28d0*/  UIMAD.WIDE.U32 UR22, UR39, UR19, URZ ;  /* 0x00000013271672a5 */ /* 0x000fe2000f8e00ff */
[----:B------:R-:W-:Y:S02]  /*28e0*/  UMOV UR10, UR11 ;  /* 0x0000000b000a7c82 */ /* 0x000fe40008000000 */
[----:B------:R-:W-:Y:S01]  /*28f0*/  UMOV UR4, UR5 ;  /* 0x0000000500047c82 */ /* 0x000fe20008000000 */
[----:B--2---:R-:W-:Y:S02]  /*2900*/  USHF.R.U32.HI UR10, URZ, UR12, UR10 ;  /* 0x0000000cff0a7299 */ /* 0x004fe4000801160a */
[----:B----4-:R-:W-:Y:S02]  /*2910*/  UISETP.NE.AND UP2, UPT, UR20, 0x1, UPT ;  /* 0x000000011400788c */ /* 0x010fe4000bf45270 */
[----:B------:R-:W-:Y:S02]  /*2920*/  USHF.R.U32.HI UR4, URZ, UR17, UR4 ;  /* 0x00000011ff047299 */ /* 0x000fe40008011604 */
[----:B------:R-:W-:-:S02]  /*2930*/  USEL UR5, UR42, UR10, !UP0 ;  /* 0x0000000a2a057287 */ /* 0x000fc4000c000000 */
[----:B------:R-:W-:Y:S02]  /*2940*/  USEL UR7, UR43, UR4, !UP2 ;  /* 0x000000042b077287 */ /* 0x000fe4000d000000 */
[----:B-1----:R-:W-:Y:S01]  /*2950*/  UIMAD.WIDE.U32 UR10, UR5, UR8, URZ ;  /* 0x00000008050a72a5 */ /* 0x002fe2000f8e00ff */
[----:B------:R-:W-:Y:S01]  /*2960*/  UMOV UR4, UR23 ;  /* 0x0000001700047c82 */ /* 0x000fe20008000000 */
[----:B------:R-:W-:Y:S02]  /*2970*/  UIMAD.WIDE.U32 UR14, UR41, UR16, URZ ;  /* 0x00000010290e72a5 */ /* 0x000fe4000f8e00ff */
[----:B------:R-:W-:-:S03]  /*2980*/  UIMAD.WIDE.U32 UR22, UR7, UR8, URZ ;  /* 0x00000008071672a5 */ /* 0x000fc6000f8e00ff */
[----:B------:R-:W-:Y:S01]  /*2990*/  UMOV UR10, UR11 ;  /* 0x0000000b000a7c82 */ /* 0x000fe20008000000 */
[----:B------:R-:W-:Y:S02]  /*29a0*/  USHF.R.U32.HI UR4, URZ, UR12, UR4 ;  /* 0x0000000cff047299 */ /* 0x000fe40008011604 */
[----:B------:R-:W-:Y:S01]  /*29b0*/  @UP3 USHF.R.U32.HI UR5, URZ, UR9, UR10 ;  /* 0x00000009ff053299 */ /* 0x000fe2000801160a */
[----:B------:R-:W-:Y:S01]  /*29c0*/  UMOV UR14, UR15 ;  /* 0x0000000f000e7c82 */ /* 0x000fe20008000000 */
[----:B------:R-:W-:Y:S01]  /*29d0*/  UMOV UR22, UR23 ;  /* 0x0000001700167c82 */ /* 0x000fe20008000000 */
[----:B------:R-:W-:Y:S02]  /*29e0*/  USHF.R.U32.HI UR17, URZ, UR17, UR14 ;  /* 0x00000011ff117299 */ /* 0x000fe4000801160e */
[----:B------:R-:W-:Y:S02]  /*29f0*/  USEL UR4, UR39, UR4, !UP0 ;  /* 0x0000000427047287 */ /* 0x000fe4000c000000 */
[----:B------:R-:W-:-:S02]  /*2a00*/  @UP3 USHF.R.U32.HI UR7, URZ, UR9, UR22 ;  /* 0x00000009ff073299 */ /* 0x000fc40008011616 */
[----:B------:R-:W-:Y:S02]  /*2a10*/  UIMAD UR10, UR40, UR5, URZ ;  /* 0x00000005280a72a4 */ /* 0x000fe4000f8e02ff */
[----:B------:R-:W-:Y:S02]  /*2a20*/  USEL UR5, UR41, UR17, !UP2 ;  /* 0x0000001129057287 */ /* 0x000fe4000d000000 */
[----:B------:R-:W-:Y:S02]  /*2a30*/  UIMAD UR12, UR40, UR7, URZ ;  /* 0x00000007280c72a4 */ /* 0x000fe4000f8e02ff */
[----:B------:R-:W-:Y:S02]  /*2a40*/  UISETP.GE.AND UP0, UPT, UR4, UR10, UPT ;  /* 0x0000000a0400728c */ /* 0x000fe4000bf06270 */
[----:B------:R-:W-:Y:S02]  /*2a50*/  UIMAD.WIDE.U32 UR10, UR4, UR8, URZ ;  /* 0x00000008040a72a5 */ /* 0x000fe4000f8e00ff */
[----:B------:R-:W-:-:S02]  /*2a60*/  UISETP.GE.OR UP0, UPT, UR5, UR12, UP0 ;  /* 0x0000000c0500728c */ /* 0x000fc40008706670 */
        /* <DEDUP_REMOVED lines=19> */
.L_x_41:
[----:B------:R-:W2:Y:S02]  /*2ba0*/  LDCU UR4, c[0x0][0xb30] ;  /* 0x00016600ff0477ac */ /* 0x000ea40008000800 */
[----:B--2---:R-:W-:-:S09]  /*2bb0*/  UISETP.NE.AND UP0, UPT, UR4, 0x1, UPT ;  /* 0x000000010400788c */ /* 0x004fd2000bf05270 */
[----:B------:R-:W-:Y:S05]  /*2bc0*/  BRA.U UP0, `(.L_x_42) ;  /* 0x0000000100447547 */ /* 0x000fea000b800000 */
[----:B------:R-:W2:Y:S01]  /*2bd0*/  LDCU.128 UR16, c[0x0][0xb10] ;  /* 0x00016200ff1077ac */ /* 0x000ea20008000c00 */
[----:B------:R-:W4:Y:S01]  /*2be0*/  LDCU UR10, c[0x0][0xb0c] ;  /* 0x00016180ff0a77ac */ /* 0x000f220008000800 */
[----:B------:R-:W1:Y:S01]  /*2bf0*/  LDCU UR7, c[0x0][0xb20] ;  /* 0x00016400ff0777ac */ /* 0x000e620008000800 */
[----:B--2---:R-:W-:Y:S02]  /*2c00*/  UIMAD.WIDE.U32 UR8, UR41, UR16, URZ ;  /* 0x00000010290872a5 */ /* 0x004fe4000f8e00ff */
[----:B------:R-:W-:Y:S02]  /*2c10*/  UIMAD.WIDE.U32 UR4, UR39, UR19, URZ ;  /* 0x00000013270472a5 */ /* 0x000fe4000f8e00ff */
[----:B----4-:R-:W-:Y:S02]  /*2c20*/  UISETP.NE.AND UP2, UPT, UR10, 0x1, UPT ;  /* 0x000000010a00788c */ /* 0x010fe4000bf45270 */
[----:B------:R-:W-:Y:S01]  /*2c30*/  UISETP.NE.AND UP0, UPT, UR18, 0x1, UPT ;  /* 0x000000011200788c */ /* 0x000fe2000bf05270 */
[----:B------:R-:W-:-:S02]  /*2c40*/  UMOV UR8, UR9 ;  /* 0x0000000900087c82 */ /* 0x000fc40008000000 */
[----:B------:R-:W-:Y:S01]  /*2c50*/  UMOV UR4, UR5 ;  /* 0x0000000500047c82 */ /* 0x000fe20008000000 */
[----:B------:R-:W-:Y:S02]  /*2c60*/  USHF.R.U32.HI UR17, URZ, UR17, UR8 ;  /* 0x00000011ff117299 */ /* 0x000fe40008011608 */
[----:B-1----:R-:W-:Y:S02]  /*2c70*/  USHF.R.U32.HI UR4, URZ, UR7, UR4 ;  /* 0x00000007ff047299 */ /* 0x002fe40008011604 */
[----:B------:R-:W-:Y:S02]  /*2c80*/  USEL UR5, UR41, UR17, !UP2 ;  /* 0x0000001129057287 */ /* 0x000fe4000d000000 */
[----:B------:R-:W-:-:S04]  /*2c90*/  USEL UR4, UR39, UR4, !UP0 ;  /* 0x0000000427047287 */ /* 0x000fc8000c000000 */
[----:B------:R-:W-:Y:S02]  /*2ca0*/  UIADD3 UR7, UPT, UPT, UR5, -UR4, URZ ;  /* 0x8000000405077290 */ /* 0x000fe4000fffe0ff */
[----:B------:R-:W-:Y:S02]  /*2cb0*/  UIADD3 UR4, UPT, UPT, -UR5, UR4, URZ ;  /* 0x0000000405047290 */ /* 0x000fe4000fffe1ff */
[----:B------:R-:W-:Y:S02]  /*2cc0*/  UIMAD UR39, UR7, UR18, UR39 ;  /* 0x00000012072772a4 */ /* 0x000fe4000f8e0227 */
[----:B------:R-:W-:-:S12]  /*2cd0*/  UIMAD UR41, UR4, UR10, UR41 ;  /* 0x0000000a042972a4 */ /* 0x000fd8000f8e0229 */
.L_x_42:
[----:B------:R-:W-:Y:S01]  /*2ce0*/  VIADD R11, R11, 0x1 ;  /* 0x000000010b0b7836 */ /* 0x000fe20000000000 */
[----:B------:R-:W-:Y:S02]  /*2cf0*/  R2UR UR5, R91 ;  /* 0x000000005b0572ca */ /* 0x000fe400000e0000 */
[----:B------:R-:W-:Y:S02]  /*2d00*/  R2UR UR4, R90 ;  /* 0x000000005a0472ca */ /* 0x000fe400000e0000 */
[C---:B------:R-:W-:Y:S02]  /*2d10*/  ISETP.NE.AND P0, PT, R11.reuse, 0x2, PT ;  /* 0x000000020b00780c */ /* 0x040fe40003f05270 */
[----:B------:R-:W-:Y:S02]  /*2d20*/  PLOP3.LUT P1, PT, PT, PT, PT, 0x80, 0x8 ;  /* 0x000000000008781c */ /* 0x000fe40003f2f070 */
[----:B------:R-:W-:Y:S02]  /*2d30*/  SEL R3, RZ, 0x1, P0 ;  /* 0x00000001ff037807 */ /* 0x000fe40000000000 */
[----:B------:R-:W-:-:S02]  /*2d40*/  SEL R11, R11, RZ, P0 ;  /* 0x000000ff0b0b7207 */ /* 0x000fc40000000000 */
[----:B------:R-:W-:Y:S01]  /*2d50*/  LOP3.LUT R10, R10, R3, RZ, 0x3c, !PT ;  /* 0x000000030a0a7212 */ /* 0x000fe200078e3cff */
[----:B------:R-:W-:Y:S02]  /*2d60*/  UIADD3 UR26, UPT, UPT, UR41, UR5, URZ ;  /* 0x00000005291a7290 */ /* 0x000fe4000fffe0ff */
[----:B------:R-:W-:Y:S01]  /*2d70*/  UIADD3 UR32, UPT, UPT, UR39, UR4, URZ ;  /* 0x0000000427207290 */ /* 0x000fe2000fffe0ff */
[----:B------:R-:W-:Y:S11]  /*2d80*/  BRA.U UP1, `(.L_x_43) ;  /* 0xfffffff101307547 */ /* 0x000ff6000b83ffff */
[----:B------:R-:W-:Y:S01]  /*2d90*/  UIADD3 UR13, UPT, UPT, UR13, 0xa0, URZ ;  /* 0x000000a00d0d7890 */ /* 0x000fe2000fffe0ff */
[----:B------:R-:W-:-:S03]  /*2da0*/  SHF.L.U32 R3, R12, 0x1f, RZ ;  /* 0x0000001f0c037819 */ /* 0x000fc600000006ff */
[----:B------:R-:W-:-:S09]  /*2db0*/  ULEA UR4, UR6, UR13, 0x3 ;  /* 0x0000000d06047291 */ /* 0x000fd2000f8e18ff */
[----:B------:R-:W2:Y:S02]  /*2dc0*/  SYNCS.PHASECHK.TRANS64.TRYWAIT P0, [UR4], R3 ;  /* 0x00000003ff0075a7 */ /* 0x000ea40008001104 */
[----:B--2---:R-:W-:Y:S05]  /*2dd0*/  @!P0 BRA `(.L_x_44) ;  /* 0x0000006000a08947 */ /* 0x004fea0003800000 */
.L_x_155:
[----:B------:R-:W-:-:S04]  /*2de0*/  UIADD3 UR4, UPT, UPT, UR6, 0x1, URZ ;  /* 0x0000000106047890 */ /* 0x000fc8000fffe0ff */
[----:B------:R-:W-:-:S04]  /*2df0*/  UISETP.NE.AND UP0, UPT, UR4, 0x14, UPT ;  /* 0x000000140400788c */ /* 0x000fc8000bf05270 */
[----:B------:R-:W-:Y:S02]  /*2e00*/  USEL UR6, URZ, 0x1, UP0 ;  /* 0x00000001ff067887 */ /* 0x000fe40008000000 */
[----:B------:R-:W-:-:S04]  /*2e10*/  USEL UR4, UR4, URZ, UP0 ;  /* 0x000000ff04047287 */ /* 0x000fc80008000000 */
[----:B------:R-:W-:Y:S01]  /*2e20*/  ULEA UR5, UR4, UR13, 0x3 ;  /* 0x0000000d04057291 */ /* 0x000fe2000f8e18ff */
[----:B------:R-:W-:-:S04]  /*2e30*/  LOP3.LUT R2, R12, UR6, RZ, 0x3c, !PT ;  /* 0x000000060c027c12 */ /* 0x000fc8000f8e3cff */
[----:B-1----:R-:W-:-:S04]  /*2e40*/  SHF.L.U32 R3, R2, 0x1f, RZ ;  /* 0x0000001f02037819 */ /* 0x002fc800000006ff */
[----:B------:R-:W1:Y:S02]  /*2e50*/  SYNCS.PHASECHK.TRANS64.TRYWAIT P0, [UR5], R3 ;  /* 0x00000003ff0075a7 */ /* 0x000e640008001105 */
[----:B-1----:R-:W-:Y:S05]  /*2e60*/  @!P0 BRA `(.L_x_45) ;  /* 0x0000006000948947 */ /* 0x002fea0003800000 */
.L_x_157:
        /* <DEDUP_REMOVED lines=9> */
.L_x_159:
        /* <DEDUP_REMOVED lines=9> */
.L_x_161:
        /* <DEDUP_REMOVED lines=9> */
.L_x_163:
        /* <DEDUP_REMOVED lines=9> */
.L_x_165:
        /* <DEDUP_REMOVED lines=9> */
.L_x_167:
        /* <DEDUP_REMOVED lines=9> */
.L_x_169:
        /* <DEDUP_REMOVED lines=9> */
.L_x_171:
        /* <DEDUP_REMOVED lines=9> */
.L_x_173:
        /* <DEDUP_REMOVED lines=9> */
.L_x_175:
        /* <DEDUP_REMOVED lines=9> */
.L_x_177:
        /* <DEDUP_REMOVED lines=9> */
.L_x_179:
        /* <DEDUP_REMOVED lines=9> */
.L_x_181:
        /* <DEDUP_REMOVED lines=9> */
.L_x_183:
        /* <DEDUP_REMOVED lines=9> */
.L_x_185:
        /* <DEDUP_REMOVED lines=9> */
.L_x_187:
        /* <DEDUP_REMOVED lines=9> */
.L_x_189:
        /* <DEDUP_REMOVED lines=9> */
.L_x_191:
[----:B------:R-:W-:-:S04]  /*3800*/  UIADD3 UR4, UPT, UPT, UR4, 0x1, URZ ;  /* 0x0000000104047890 */ /* 0x000fc8000fffe0ff */
[----:B------:R-:W-:-:S04]  /*3810*/  UISETP.NE.AND UP0, UPT, UR4, 0x14, UPT ;  /* 0x000000140400788c */ /* 0x000fc8000bf05270 */
[----:B------:R-:W-:Y:S02]  /*3820*/  USEL UR5, URZ, 0x1, UP0 ;  /* 0x00000001ff057887 */ /* 0x000fe40008000000 */
[----:B------:R-:W-:-:S04]  /*3830*/  USEL UR4, UR4, URZ, UP0 ;  /* 0x000000ff04047287 */ /* 0x000fc80008000000 */
[----:B------:R-:W-:Y:S01]  /*3840*/  ULEA UR4, UR4, UR13, 0x3 ;  /* 0x0000000d04047291 */ /* 0x000fe2000f8e18ff */
[----:B-1----:R-:W-:-:S04]  /*3850*/  LOP3.LUT R3, R2, UR5, RZ, 0x3c, !PT ;  /* 0x0000000502037c12 */ /* 0x002fc8000f8e3cff */
[----:B------:R-:W-:Y:S01]  /*3860*/  SHF.L.U32 R3, R3, 0x1f, RZ ;  /* 0x0000001f03037819 */ /* 0x000fe200000006ff */
[----:B------:R-:W-:-:S07]  /*3870*/  IMAD.U32 R0, RZ, RZ, UR4 ;  /* 0x00000004ff007e24 */ /* 0x000fce000f8e00ff */
.L_x_63:
[----:B-1----:R1:W2:Y:S02]  /*3880*/  SYNCS.PHASECHK.TRANS64.TRYWAIT P0, [R0+URZ], R3 ;  /* 0x00000003000075a7 */ /* 0x0022a400080011ff */
[----:B--2---:R-:W-:Y:S05]  /*3890*/  @!P0 NANOSLEEP.SYNCS 0x989680 ;  /* 0x009896800000895d */ /* 0x004fea0003900000 */
[----:B------:R-:W2:Y:S02]  /*38a0*/  @!P0 SYNCS.PHASECHK.TRANS64 P0, [R0+URZ], R3 ;  /* 0x00000003000085a7 */ /* 0x000ea400080010ff */
[----:B--23--:R-:W-:Y:S05]  /*38b0*/  @P0 EXIT ;  /* 0x000000000000094d */ /* 0x00cfea0003800000 */
[----:B------:R-:W-:Y:S05]  /*38c0*/  BRA `(.L_x_63) ;  /* 0xfffffffc00ec7947 */ /* 0x000fea000383ffff */
.L_x_23:
[----:B------:R-:W2:Y:S02]  /*38d0*/  S2UR UR4, SR_CgaCtaId ;  /* 0x00000000000479c3 */ /* 0x000ea40000008800 */
[----:B--2---:R-:W-:-:S04]  /*38e0*/  UISETP.NE.AND UP0, UPT, UR4, URZ, UPT ;  /* 0x000000ff0400728c */ /* 0x004fc8000bf05270 */
[----:B------:R-:W-:-:S09]  /*38f0*/  UISETP.NE.OR UP0, UPT, UR22, 0x1, UP0 ;  /* 0x000000011600788c */ /* 0x000fd20008705670 */
[----:B------:R-:W-:Y:S05]  /*3900*/  BRA.U UP0, `(.L_x_64) ;  /* 0x00000005004c7547 */ /* 0x000fea000b800000 */
[----:B------:R-:W2:Y:S01]  /*3910*/  S2UR UR5, SR_CgaCtaId ;  /* 0x00000000000579c3 */ /* 0x000ea20000008800 */
[----:B------:R-:W-:Y:S01]  /*3920*/  UMOV UR4, 0x400 ;  /* 0x0000040000047882 */ /* 0x000fe20000000000 */
[----:B------:R-:W-:Y:S01]  /*3930*/  ISETP.GE.U32.AND P2, PT, R0, 0x8, PT ;  /* 0x000000080000780c */ /* 0x000fe20003f46070 */
[----:B------:R-:W-:Y:S01]  /*3940*/  IMAD.MOV.U32 R12, RZ, RZ, 0x1 ;  /* 0x00000001ff0c7424 */ /* 0x000fe200078e00ff */
[----:B------:R-:W-:Y:S02]  /*3950*/  CS2R R10, SRZ ;  /* 0x00000000000a7805 */ /* 0x000fe4000001ff00 */
[----:B------:R-:W-:Y:S01]  /*3960*/  CS2R R8, SRZ ;  /* 0x0000000000087805 */ /* 0x000fe2000001ff00 */
[----:B--2---:R-:W-:-:S03]  /*3970*/  ULEA UR6, UR5, UR4, 0x18 ;  /* 0x0000000405067291 */ /* 0x004fc6000f8ec0ff */
[----:B------:R-:W-:-:S09]  /*3980*/  UMOV UR5, URZ ;  /* 0x000000ff00057c82 */ /* 0x000fd20008000000 */
.L_x_68:
[----:B------:R-:W-:Y:S02]  /*3990*/  LEA R2, R8, UR6, 0x3 ;  /* 0x0000000608027c11 */ /* 0x000fe4000f8e18ff */
[----:B------:R-:W-:-:S03]  /*39a0*/  SHF.L.U32 R5, R9, 0x1f, RZ ;  /* 0x0000001f09057819 */ /* 0x000fc600000006ff */
[----:B------:R-:W-:Y:S01]  /*39b0*/  VIADD R4, R2, 0x1f0 ;  /* 0x000001f002047836 */ /* 0x000fe20000000000 */
[----:B------:R-:W2:Y:S02]  /*39c0*/  SYNCS.PHASECHK.TRANS64.TRYWAIT P0, [R2+URZ+0x1e0], R5 ;  /* 0x0001e005020075a7 */ /* 0x000ea400080011ff */
[----:B--2---:R-:W-:Y:S05]  /*39d0*/  @!P0 BRA `(.L_x_65) ;  /* 0x0000005c00688947 */ /* 0x004fea0003800000 */
.L_x_192:
[----:B------:R-:W-:Y:S01]  /*39e0*/  ULEA UR4, UR5, UR6, 0x3 ;  /* 0x0000000605047291 */ /* 0x000fe2000f8e18ff */
[----:B------:R-:W-:Y:S02]  /*39f0*/  PRMT R4, RZ, 0x654, R4 ;  /* 0x00000654ff047816 */ /* 0x000fe40000000004 */
[----:B--2---:R-:W-:Y:S01]  /*3a00*/  SHF.L.U32 R5, R12, 0x1f, RZ ;  /* 0x0000001f0c057819 */ /* 0x004fe200000006ff */
[----:B------:R-:W-:Y:S01]  /*3a10*/  UIADD3 UR7, UPT, UPT, UR4, 0x180, URZ ;  /* 0x0000018004077890 */ /* 0x000fe2000fffe0ff */
[----:B------:R2:W-:Y:S05]  /*3a20*/  SYNCS.ARRIVE.TRANS64.RED.A1T0 RZ, [R4+URZ], RZ ;  /* 0x000000ff04ff79a7 */ /* 0x0005ea00081004ff */
[----:B------:R-:W-:Y:S01]  /*3a30*/  IMAD.U32 R7, RZ, RZ, UR7 ;  /* 0x00000007ff077e24 */ /* 0x000fe2000f8e00ff */
[----:B------:R-:W3:Y:S04]  /*3a40*/  SYNCS.PHASECHK.TRANS64.TRYWAIT P0, [UR4+0x190], R5 ;  /* 0x00019005ff0075a7 */ /* 0x000ee80008001104 */
[----:B------:R-:W-:Y:S01]  /*3a50*/  PRMT R6, R0, 0x654, R7 ;  /* 0x0000065400067816 */ /* 0x000fe20000000007 */
[----:B--2---:R-:W-:Y:S01]  /*3a60*/  @!P2 IMAD.MOV.U32 R4, RZ, RZ, 0x10 ;  /* 0x00000010ff04a424 */ /* 0x004fe200078e00ff */
[----:B---3--:R-:W-:Y:S06]  /*3a70*/  @!P0 BRA `(.L_x_66) ;  /* 0x0000005c00548947 */ /* 0x008fec0003800000 */
.L_x_194:
[----:B------:R-:W-:Y:S01]  /*3a80*/  ULEA UR8, UR5, UR6, 0x4 ;  /* 0x0000000605087291 */ /* 0x000fe2000f8e20ff */
[----:B------:R-:W-:Y:S01]  /*3a90*/  SEL R3, R6, R3, !P2 ;  /* 0x0000000306037207 */ /* 0x000fe20005000000 */
[----:B------:R-:W-:Y:S01]  /*3aa0*/  UIADD3 UR9, UPT, UPT, UR4, 0x180, URZ ;  /* 0x0000018004097890 */ /* 0x000fe2000fffe0ff */
[----:B--2---:R-:W-:Y:S01]  /*3ab0*/  LEA R2, R11, UR6, 0x3 ;  /* 0x000000060b027c11 */ /* 0x004fe2000f8e18ff */
[----:B------:R-:W-:Y:S01]  /*3ac0*/  UIADD3 UR8, UPT, UPT, UR8, 0x210, URZ ;  /* 0x0000021008087890 */ /* 0x000fe2000fffe0ff */
[----:B------:R-:W-:Y:S01]  /*3ad0*/  SHF.L.U32 R5, R10, 0x1f, RZ ;  /* 0x0000001f0a057819 */ /* 0x000fe200000006ff */
[----:B------:R2:W-:Y:S01]  /*3ae0*/  @!P2 SYNCS.ARRIVE.TRANS64.RED RZ, [R3+URZ], R4 ;  /* 0x0000000403ffa9a7 */ /* 0x0005e200080004ff */
[----:B------:R-:W-:Y:S01]  /*3af0*/  UIADD3 UR4, UPT, UPT, UR5, 0x1, URZ ;  /* 0x0000000105047890 */ /* 0x000fe2000fffe0ff */
[----:B------:R-:W-:-:S03]  /*3b00*/  VIADD R8, R8, 0x1 ;  /* 0x0000000108087836 */ /* 0x000fc60000000000 */
[----:B------:R-:W-:Y:S02]  /*3b10*/  UISETP.NE.AND UP0, UPT, UR4, 0x2, UPT ;  /* 0x000000020400788c */ /* 0x000fe4000bf05270 */
[----:B------:R-:W-:Y:S06]  /*3b20*/  UGETNEXTWORKID.BROADCAST [UR8], [UR9] ;  /* 0x00000000080073ca */ /* 0x000fec0008000100 */
[----:B------:R-:W-:Y:S01]  /*3b30*/  USEL UR7, URZ, 0x1, UP0 ;  /* 0x00000001ff077887 */ /* 0x000fe20008000000 */
[----:B------:R-:W-:Y:S01]  /*3b40*/  ISETP.NE.AND P0, PT, R8, 0x2, PT ;  /* 0x000000020800780c */ /* 0x000fe20003f05270 */
[----:B------:R-:W-:Y:S01]  /*3b50*/  USEL UR5, UR4, URZ, UP0 ;  /* 0x000000ff04057287 */ /* 0x000fe20008000000 */
[----:B------:R-:W3:Y:S03]  /*3b60*/  SYNCS.PHASECHK.TRANS64.TRYWAIT P1, [R2+URZ+0x180], R5 ;  /* 0x00018005020075a7 */ /* 0x000ee600080211ff */
[----:B------:R-:W-:Y:S01]  /*3b70*/  LOP3.LUT R12, R12, UR7, RZ, 0x3c, !PT ;  /* 0x000000070c0c7c12 */ /* 0x000fe2000f8e3cff */
[----:B--23--:R-:W-:Y:S07]  /*3b80*/  @!P1 BRA `(.L_x_67) ;  /* 0x0000005c00289947 */ /* 0x00cfee0003800000 */
.L_x_195:
[C---:B------:R-:W-:Y:S01]  /*3b90*/  LEA R4, R11.reuse, UR6, 0x4 ;  /* 0x000000060b047c11 */ /* 0x040fe2000f8e20ff */
[----:B--2---:R-:W-:Y:S01]  /*3ba0*/  VIADD R2, R2, 0x190 ;  /* 0x0000019002027836 */ /* 0x004fe20000000000 */
[----:B------:R-:W-:Y:S01]  /*3bb0*/  SEL R8, R8, RZ, P0 ;  /* 0x000000ff08087207 */ /* 0x000fe20000000000 */
[----:B------:R-:W-:-:S03]  /*3bc0*/  VIADD R11, R11, 0x1 ;  /* 0x000000010b0b7836 */ /* 0x000fc60000000000 */
[----:B------:R-:W2:Y:S01]  /*3bd0*/  LDS.128 R4, [R4+0x210] ;  /* 0x0002100004047984 */ /* 0x000ea20000000c00 */
[----:B------:R-:W-:Y:S02]  /*3be0*/  PRMT R2, RZ, 0x654, R2 ;  /* 0x00000654ff027816 */ /* 0x000fe40000000002 */
[C---:B------:R-:W-:Y:S01]  /*3bf0*/  ISETP.NE.AND P1, PT, R11.reuse, 0x2, PT ;  /* 0x000000020b00780c */ /* 0x040fe20003f25270 */
[----:B------:R-:W-:Y:S01]  /*3c00*/  @!PT LDS RZ, [RZ] ;  /* 0x00000000fffff984 */ /* 0x000fe20000000800 */
[----:B------:R-:W-:Y:S01]  /*3c10*/  @!PT LDS RZ, [RZ] ;  /* 0x00000000fffff984 */ /* 0x000fe20000000800 */
[----:B------:R-:W-:Y:S01]  /*3c20*/  @!PT LDS RZ, [RZ] ;  /* 0x00000000fffff984 */ /* 0x000fe20000000800 */
[----:B------:R-:W-:Y:S01]  /*3c30*/  @!PT LDS RZ, [RZ] ;  /* 0x00000000fffff984 */ /* 0x000fe20000000800 */
[----:B------:R3:W-:Y:S06]  /*3c40*/  MEMBAR.ALL.CTA ;  /* 0x0000000000007992 */ /* 0x0007ec0000008000 */
[----:B---3--:R-:W3:Y:S01]  /*3c50*/  FENCE.VIEW.ASYNC.S ;  /* 0x00000000000073c6 */ /* 0x008ee20000000000 */
[----:B------:R-:W-:Y:S01]  /*3c60*/  SEL R11, R11, RZ, P1 ;  /* 0x000000ff0b0b7207 */ /* 0x000fe20000800000 */
[----:B---3--:R3:W-:Y:S01]  /*3c70*/  SYNCS.ARRIVE.TRANS64.RED.A1T0 RZ, [R2+URZ], RZ ;  /* 0x000000ff02ff79a7 */ /* 0x0087e200081004ff */
[----:B--2---:R-:W-:-:S02]  /*3c80*/  LOP3.LUT P3, RZ, R6, 0x1, RZ, 0xc0, !PT ;  /* 0x0000000106ff7812 */ /* 0x004fc4000786c0ff */
[----:B------:R-:W-:-:S04]  /*3c90*/  SEL R5, RZ, 0x1, P1 ;  /* 0x00000001ff057807 */ /* 0x000fc80000800000 */
[----:B------:R-:W-:Y:S02]  /*3ca0*/  LOP3.LUT R10, R10, R5, RZ, 0x3c, !PT ;  /* 0x000000050a0a7212 */ /* 0x000fe400078e3cff */
[----:B---3--:R-:W-:-:S04]  /*3cb0*/  SEL R2, RZ, 0x1, P0 ;  /* 0x00000001ff027807 */ /* 0x008fc80000000000 */
[----:B------:R-:W-:Y:S01]  /*3cc0*/  LOP3.LUT R9, R9, R2, RZ, 0x3c, !PT ;  /* 0x0000000209097212 */ /* 0x000fe200078e3cff */
[----:B------:R-:W-:Y:S06]  /*3cd0*/  @P3 BRA `(.L_x_68) ;  /* 0xfffffffc002c3947 */ /* 0x000fec000383ffff */
[----:B------:R-:W-:Y:S01]  /*3ce0*/  ULEA UR4, UR5, UR6, 0x3 ;  /* 0x0000000605047291 */ /* 0x000fe2000f8e18ff */
[----:B------:R-:W-:-:S08]  /*3cf0*/  SHF.L.U32 R3, R12, 0x1f, RZ ;  /* 0x0000001f0c037819 */ /* 0x000fd000000006ff */
[----:B------:R-:W2:Y:S02]  /*3d00*/  SYNCS.PHASECHK.TRANS64 P0, [UR4+0x190], R3 ;  /* 0x00019003ff0075a7 */ /* 0x000ea40008001004 */
[----:B--2---:R-:W-:Y:S05]  /*3d10*/  @P0 BRA `(.L_x_69) ;  /* 0x0000000000080947 */ /* 0x004fea0003800000 */
[----:B------:R-:W2:Y:S02]  /*3d20*/  SYNCS.PHASECHK.TRANS64.TRYWAIT P0, [UR4+0x190], R3 ;  /* 0x00019003ff0075a7 */ /* 0x000ea40008001104 */
[----:B--2---:R-:W-:Y:S05]  /*3d30*/  @!P0 BRA `(.L_x_70) ;  /* 0x0000005800d08947 */ /* 0x004fea0003800000 */
.L_x_69:
[----:B------:R-:W-:-:S04]  /*3d40*/  UIADD3 UR7, UPT, UPT, UR5, 0x1, URZ ;  /* 0x0000000105077890 */ /* 0x000fc8000fffe0ff */
[----:B------:R-:W-:-:S04]  /*3d50*/  UISETP.NE.AND UP0, UPT, UR7, 0x2, UPT ;  /* 0x000000020700788c */ /* 0x000fc8000bf05270 */
[----:B------:R-:W-:Y:S02]  /*3d60*/  USEL UR8, URZ, 0x1, UP0 ;  /* 0x00000001ff087887 */ /* 0x000fe40008000000 */
[----:B------:R-:W-:-:S04]  /*3d70*/  USEL UR7, UR7, URZ, UP0 ;  /* 0x000000ff07077287 */ /* 0x000fc80008000000 */
[----:B------:R-:W-:Y:S01]  /*3d80*/  ULEA UR7, UR7, UR6, 0x3 ;  /* 0x0000000607077291 */ /* 0x000fe2000f8e18ff */
[----:B--2---:R-:W-:-:S04]  /*3d90*/  LOP3.LUT R3, R12, UR8, RZ, 0x3c, !PT ;  /* 0x000000080c037c12 */ /* 0x004fc8000f8e3cff */
[----:B------:R-:W-:-:S04]  /*3da0*/  SHF.L.U32 R0, R3, 0x1f, RZ ;  /* 0x0000001f03007819 */ /* 0x000fc800000006ff */
[----:B------:R-:W2:Y:S02]  /*3db0*/  SYNCS.PHASECHK.TRANS64 P0, [UR7+0x190], R0 ;  /* 0x00019000ff0075a7 */ /* 0x000ea40008001007 */
[----:B-12---:R-:W-:Y:S05]  /*3dc0*/  @P0 EXIT ;  /* 0x000000000000094d */ /* 0x006fea0003800000 */
[----:B------:R-:W-:Y:S02]  /*3dd0*/  SHF.L.U32 R3, R3, 0x1f, RZ ;  /* 0x0000001f03037819 */ /* 0x000fe400000006ff */
[----:B------:R-:W-:-:S07]  /*3de0*/  MOV R0, UR7 ;  /* 0x0000000700007c02 */ /* 0x000fce0008000f00 */
.L_x_71:
[----:B-1----:R1:W2:Y:S02]  /*3df0*/  SYNCS.PHASECHK.TRANS64.TRYWAIT P0, [R0+URZ+0x190], R3 ;  /* 0x00019003000075a7 */ /* 0x0022a400080011ff */
[----:B--2---:R-:W-:Y:S05]  /*3e00*/  @!P0 NANOSLEEP.SYNCS 0x989680 ;  /* 0x009896800000895d */ /* 0x004fea0003900000 */
[----:B------:R-:W2:Y:S02]  /*3e10*/  @!P0 SYNCS.PHASECHK.TRANS64 P0, [R0+URZ+0x190], R3 ;  /* 0x00019003000085a7 */ /* 0x000ea400080010ff */
[----:B--2---:R-:W-:Y:S05]  /*3e20*/  @P0 EXIT ;  /* 0x000000000000094d */ /* 0x004fea0003800000 */
[----:B------:R-:W-:Y:S05]  /*3e30*/  BRA `(.L_x_71) ;  /* 0xfffffffc00ec7947 */ /* 0x000fea000383ffff */
.L_x_64:
[----:B------:R-:W-:Y:S05]  /*3e40*/  BRA.U UP6, `(.L_x_72) ;  /* 0x0000001106a47547 */ /* 0x000fea000b800000 */
[----:B------:R-:W2:Y:S01]  /*3e50*/  S2UR UR7, SR_CgaCtaId ;  /* 0x00000000000779c3 */ /* 0x000ea20000008800 */
[----:B------:R-:W-:Y:S01]  /*3e60*/  UMOV UR4, 0x40 ;  /* 0x0000004000047882 */ /* 0x000fe20000000000 */
[----:B------:R-:W-:Y:S01]  /*3e70*/  NOP ;  /* 0x0000000000007918 */ /* 0x000fe20000000000 */
[----:B------:R-:W-:Y:S01]  /*3e80*/  UMOV UR6, 0x400 ;  /* 0x0000040000067882 */ /* 0x000fe20000000000 */
[----:B--2---:R-:W-:Y:S02]  /*3e90*/  ULEA UR5, UR7, UR4, 0x18 ;  /* 0x0000000407057291 */ /* 0x004fe4000f8ec0ff */
[----:B------:R-:W-:-:S07]  /*3ea0*/  ULEA UR6, UR7, UR6, 0x18 ;  /* 0x0000000607067291 */ /* 0x000fce000f8ec0ff */
[----:B------:R-:W2:Y:S02]  /*3eb0*/  LDS.U8 R0, [UR5+0x1c] ;  /* 0x00001c05ff007984 */ /* 0x000ea40008000000 */
[----:B--2---:R-:W-:-:S13]  /*3ec0*/  ISETP.NE.AND P0, PT, R0, RZ, PT ;  /* 0x000000ff0000720c */ /* 0x004fda0003f05270 */
[----:B------:R-:W-:Y:S05]  /*3ed0*/  @P0 BRA `(.L_x_73) ;  /* 0x0000000400080947 */ /* 0x000fea0003800000 */
[----:B------:R-:W-:Y:S02]  /*3ee0*/  UISETP.NE.U32.AND UP1, UPT, UR35, 0x1, UPT ;  /* 0x000000012300788c */ /* 0x000fe4000bf25070 */
[----:B------:R-:W-:-:S07]  /*3ef0*/  UIADD3 UR7, UPT, UPT, UR5, 0x8, URZ ;  /* 0x0000000805077890 */ /* 0x000fce000fffe0ff */
[----:B------:R-:W-:Y:S05]  /*3f00*/  BRA.U !UP1, `(.L_x_74) ;  /* 0x00000001099c7547 */ /* 0x000fea000b800000 */
[----:B------:R-:W-:Y:S01]  /*3f10*/  ELECT P0, URZ, PT ;  /* 0x0000000000ff782f */ /* 0x000fe20003800000 */
[----:B------:R-:W-:-:S12]  /*3f20*/  BSSY B0, `(.L_x_74) ;  /* 0x0000025000007945 */ /* 0x000fd80003800000 */
[----:B------:R-:W-:Y:S05]  /*3f30*/  @!P0 BRA `(.L_x_75) ;  /* 0x00000000008c8947 */ /* 0x000fea0003800000 */
[----:B------:R-:W-:-:S05]  /*3f40*/  UMOV UR4, 0x10 ;  /* 0x0000001000047882 */ /* 0x000fca0000000000 */
[----:B------:R-:W-:Y:S04]  /*3f50*/  DEPBAR.LE SB2, 0x36 ;  /* 0x0000ad800000791a */ /* 0x000fe80000000000 */
[----:B------:R-:W2:Y:S02]  /*3f60*/  UTCATOMSWS.2CTA.FIND_AND_SET.ALIGN UP0, UR4, UR4 ;  /* 0x00000004000475e3 */ /* 0x000ea40008200800 */
[----:B--2---:R-:W-:Y:S01]  /*3f70*/  MOV R11, UR4 ;  /* 0x00000004000b7c02 */ /* 0x004fe20008000f00 */
[----:B------:R-:W-:Y:S06]  /*3f80*/  BRA.U UP0, `(.L_x_76) ;  /* 0x0000000100187547 */ /* 0x000fec000b800000 */
.L_x_77:
[----:B------:R-:W-:Y:S05]  /*3f90*/  NANOSLEEP 0x64 ;  /* 0x000000640000795d */ /* 0x000fea0003800000 */
[----:B------:R-:W-:-:S05]  /*3fa0*/  UMOV UR4, 0x10 ;  /* 0x0000001000047882 */ /* 0x000fca0000000000 */
[----:B------:R-:W-:Y:S04]  /*3fb0*/  DEPBAR.LE SB2, 0x36 ;  /* 0x0000ad800000791a */ /* 0x000fe80000000000 */
[----:B------:R-:W2:Y:S02]  /*3fc0*/  UTCATOMSWS.2CTA.FIND_AND_SET.ALIGN UP0, UR4, UR4 ;  /* 0x00000004000475e3 */ /* 0x000ea40008200800 */
[----:B--2---:R-:W-:Y:S01]  /*3fd0*/  MOV R11, UR4 ;  /* 0x00000004000b7c02 */ /* 0x004fe20008000f00 */
[----:B------:R-:W-:Y:S05]  /*3fe0*/  BRA.U !UP0, `(.L_x_77) ;  /* 0xfffffffd08e87547 */ /* 0x000fea000b83ffff */
.L_x_76:
[----:B------:R-:W2:Y:S01]  /*3ff0*/  LDS R7, [UR5+0x10] ;  /* 0x00001005ff077984 */ /* 0x000ea20008000800 */
[----:B------:R-:W-:Y:S01]  /*4000*/  IMAD.U32 R5, RZ, RZ, UR6 ;  /* 0x00000006ff057e24 */ /* 0x000fe2000f8e00ff */
[----:B------:R-:W-:-:S03]  /*4010*/  MOV R4, UR34 ;  /* 0x0000002200047c02 */ /* 0x000fc60008000f00 */
[----:B------:R-:W-:Y:S01]  /*4020*/  VIADD R5, R5, 0x230 ;  /* 0x0000023005057836 */ /* 0x000fe20000000000 */
[----:B--2---:R-:W-:-:S04]  /*4030*/  SHF.L.U32 R7, R7, 0x1f, RZ ;  /* 0x0000001f07077819 */ /* 0x004fc800000006ff */
[----:B------:R-:W2:Y:S02]  /*4040*/  SYNCS.PHASECHK.TRANS64.TRYWAIT P0, [UR5+0x8], R7 ;  /* 0x00000807ff0075a7 */ /* 0x000ea40008001105 */
[----:B--2---:R-:W-:Y:S05]  /*4050*/  @P0 BRA `(.L_x_78) ;  /* 0x0000000000080947 */ /* 0x004fea0003800000 */
[----:B------:R-:W2:Y:S02]  /*4060*/  SYNCS.PHASECHK.TRANS64.TRYWAIT P0, [UR5+0x8], R7 ;  /* 0x00000807ff0075a7 */ /* 0x000ea40008001105 */
[----:B--2---:R-:W-:Y:S05]  /*4070*/  @!P0 BRA `(.L_x_79) ;  /* 0x0000005800188947 */ /* 0x004fea0003800000 */
.L_x_78:
[----:B--2---:R-:W-:Y:S01]  /*4080*/  HFMA2 R0, -RZ, RZ, 0, 5.9604644775390625e-08 ;  /* 0x00000001ff007431 */ /* 0x004fe200000001ff */
[----:B------:R-:W-:Y:S01]  /*4090*/  UPRMT UR4, UR34, 0x654, UR7 ;  /* 0x0000065422047896 */ /* 0x000fe20008000007 */
[----:B------:R-:W-:Y:S01]  /*40a0*/  IMAD.MOV.U32 R8, RZ, RZ, 0xffff ;  /* 0x0000ffffff087424 */ /* 0x000fe200078e00ff */
[----:B------:R-:W-:Y:S01]  /*40b0*/  PRMT R4, R4, 0x654, R5 ;  /* 0x0000065404047816 */ /* 0x000fe20000000005 */
[----:B------:R-:W-:Y:S02]  /*40c0*/  IMAD.MOV.U32 R6, RZ, RZ, 0x4 ;  /* 0x00000004ff067424 */ /* 0x000fe400078e00ff */
[----:B------:R-:W-:Y:S01]  /*40d0*/  IMAD.SHL.U32 R9, R11, 0x20, RZ ;  /* 0x000000200b097824 */ /* 0x000fe200078e00ff */
[----:B------:R-:W-:Y:S02]  /*40e0*/  MOV R5, UR4 ;  /* 0x0000000400057c02 */ /* 0x000fe40008000f00 */
[-C--:B------:R-:W-:Y:S01]  /*40f0*/  SHF.L.U32 R8, R8, R11.reuse, RZ ;  /* 0x0000000b08087219 */ /* 0x080fe200000006ff */
[----:B------:R2:W-:Y:S01]  /*4100*/  SYNCS.ARRIVE.TRANS64.RED RZ, [UR4], R6 ;  /* 0x00000006ffff79a7 */ /* 0x0005e20008000404 */
[----:B------:R-:W-:Y:S01]  /*4110*/  SHF.L.U32 R7, R0, R11, RZ ;  /* 0x0000000b00077219 */ /* 0x000fe200000006ff */
[----:B------:R2:W-:Y:S04]  /*4120*/  STS [UR6+0x230], R9 ;  /* 0x00023009ff007988 */ /* 0x0005e80008000806 */
[----:B------:R2:W-:Y:S04]  /*4130*/  STAS [R4.64], R11 ;  /* 0x0000000b04007dbd */ /* 0x0005e8000c0008ff */
[----:B------:R2:W-:Y:S04]  /*4140*/  ATOMS.OR RZ, [UR5+0x14], R8 ;  /* 0x00001408ffff798c */ /* 0x0005e8000b000005 */
[----:B------:R2:W-:Y:S04]  /*4150*/  ATOMS.OR RZ, [UR5+0x18], R7 ;  /* 0x00001807ffff798c */ /* 0x0005e8000b000005 */
[----:B------:R2:W-:Y:S02]  /*4160*/  ATOMS.XOR RZ, [UR5+0x10], R0 ;  /* 0x00001000ffff798c */ /* 0x0005e4000b800005 */
.L_x_75:
[----:B-1----:R-:W-:Y:S05]  /*4170*/  BSYNC B0 ;  /* 0x0000000000007941 */ /* 0x002fea0003800000 */
.L_x_74:
[----:B------:R-:W-:Y:S05]  /*4180*/  BRA.U UP1, `(.L_x_80) ;  /* 0x00000001016c7547 */ /* 0x000fea000b800000 */
[----:B------:R-:W-:-:S03]  /*4190*/  UMOV UR4, 0xffffffff ;  /* 0xffffffff00047882 */ /* 0x000fc60000000000 */
[----:B------:R-:W-:Y:S05]  /*41a0*/  BRA.DIV UR4, `(.L_x_81) ;  /* 0x0000005604e47947 */ /* 0x000fea000b800000 */
[----:B------:R-:W-:-:S13]  /*41b0*/  ELECT P0, URZ, PT ;  /* 0x0000000000ff782f */ /* 0x000fda0003800000 */
.L_x_199:
[----:B------:R-:W-:Y:S05]  /*41c0*/  @!P0 BRA `(.L_x_80) ;  /* 0x00000000005c8947 */ /* 0x000fea0003800000 */
[----:B--2---:R-:W2:Y:S02]  /*41d0*/  LDS R5, [UR5+0x10] ;  /* 0x00001005ff057984 */ /* 0x004ea40008000800 */
[----:B--2---:R-:W-:-:S04]  /*41e0*/  SHF.L.U32 R5, R5, 0x1f, RZ ;  /* 0x0000001f05057819 */ /* 0x004fc800000006ff */
[----:B------:R-:W2:Y:S02]  /*41f0*/  SYNCS.PHASECHK.TRANS64.TRYWAIT P0, [UR5+0x8], R5 ;  /* 0x00000805ff0075a7 */ /* 0x000ea40008001105 */
[----:B--2---:R-:W-:Y:S05]  /*4200*/  @P0 BRA `(.L_x_82) ;  /* 0x0000000000080947 */ /* 0x004fea0003800000 */
[----:B------:R-:W2:Y:S02]  /*4210*/  SYNCS.PHASECHK.TRANS64.TRYWAIT P0, [UR5+0x8], R5 ;  /* 0x00000805ff0075a7 */ /* 0x000ea40008001105 */
[----:B--2---:R-:W-:Y:S05]  /*4220*/  @!P0 BRA `(.L_x_83) ;  /* 0x0000005400e88947 */ /* 0x004fea0003800000 */
.L_x_82:
[----:B------:R-:W3:Y:S01]  /*4230*/  LDS R7, [UR6+0x230] ;  /* 0x00023006ff077984 */ /* 0x000ee20008000800 */
[----:B--2---:R-:W-:Y:S02]  /*4240*/  HFMA2 R0, -RZ, RZ, 0, 5.9604644775390625e-08 ;  /* 0x00000001ff007431 */ /* 0x004fe400000001ff */
[----:B------:R-:W-:Y:S01]  /*4250*/  IMAD.MOV.U32 R4, RZ, RZ, 0xffff ;  /* 0x0000ffffff047424 */ /* 0x000fe200078e00ff */
[----:B------:R-:W-:Y:S01]  /*4260*/  UPRMT UR4, UR34, 0x654, UR7 ;  /* 0x0000065422047896 */ /* 0x000fe20008000007 */
[----:B---3--:R-:W-:-:S03]  /*4270*/  IMAD.SHL.U32 R5, R7, 0x20, RZ ;  /* 0x0000002007057824 */ /* 0x008fc600078e00ff */
[-C--:B------:R-:W-:Y:S02]  /*4280*/  SHF.L.U32 R4, R4, R7.reuse, RZ ;  /* 0x0000000704047219 */ /* 0x080fe400000006ff */
[----:B------:R-:W-:Y:S01]  /*4290*/  SHF.L.U32 R7, R0, R7, RZ ;  /* 0x0000000700077219 */ /* 0x000fe200000006ff */
[----:B------:R3:W-:Y:S04]  /*42a0*/  STS [UR6+0x230], R5 ;  /* 0x00023005ff007988 */ /* 0x0007e80008000806 */
[----:B------:R3:W-:Y:S04]  /*42b0*/  ATOMS.OR RZ, [UR5+0x14], R4 ;  /* 0x00001404ffff798c */ /* 0x0007e8000b000005 */
[----:B------:R3:W-:Y:S01]  /*42c0*/  ATOMS.OR RZ, [UR5+0x18], R7 ;  /* 0x00001807ffff798c */ /* 0x0007e2000b000005 */
[----:B------:R-:W-:Y:S03]  /*42d0*/  SYNCS.ARRIVE.TRANS64.RED.A1T0 RZ, [UR4], RZ ;  /* 0x000000ffffff79a7 */ /* 0x000fe60008100404 */
[----:B------:R3:W-:Y:S01]  /*42e0*/  ATOMS.XOR RZ, [UR5+0x10], R0 ;  /* 0x00001000ffff798c */ /* 0x0007e2000b800005 */
[----:B------:R-:W-:Y:S05]  /*42f0*/  BRA `(.L_x_80) ;  /* 0x0000000000107947 */ /* 0x000fea0003800000 */
.L_x_73:
[----:B------:R-:W-:Y:S02]  /*4300*/  MOV R0, 0xffffffff ;  /* 0xffffffff00007802 */ /* 0x000fe40000000f00 */
[----:B------:R-:W-:-:S03]  /*4310*/  MOV R4, 0x4340 ;  /* 0x0000434000047802 */ /* 0x000fc60000000f00 */
[----:B------:R2:W-:Y:S04]  /*4320*/  STS [UR6+0x230], R0 ;  /* 0x00023000ff007988 */ /* 0x0005e80008000806 */
[----:B-12--5:R-:W-:Y:S05]  /*4330*/  CALL.REL.NOINC `($__internal_1_$__cuda_sm10x_tcgen05_guardrail_trap_phase_invalid_during_alloc) ;  /* 0x0000005c00487944 */ /* 0x026fea0003c00000 */
.L_x_80:
[----:B------:R-:W-:Y:S05]  /*4340*/  WARPSYNC.ALL ;  /* 0x0000000000007948 */ /* 0x000fea0003800000 */
[----:B------:R-:W4:Y:S01]  /*4350*/  S2UR UR4, SR_CgaCtaId ;  /* 0x00000000000479c3 */ /* 0x000f220000008800 */
[----:B------:R-:W-:Y:S01]  /*4360*/  UMOV UR17, 0x400 ;  /* 0x0000040000117882 */ /* 0x000fe20000000000 */
[----:B------:R-:W-:-:S06]  /*4370*/  NOP ;  /* 0x0000000000007918 */ /* 0x000fcc0000000000 */
[----:B------:R-:W-:Y:S06]  /*4380*/  BAR.ARV 0x6, 0xa0 ;  /* 0x0182800000007b1d */ /* 0x000fec0000002000 */
[----:B------:R-:W1:Y:S01]  /*4390*/  LDCU UR6, c[0x0][0x38c] ;  /* 0x00007180ff0677ac */ /* 0x000e620008000800 */
[----:B------:R-:W-:Y:S01]  /*43a0*/  LOP3.LUT R3, R3, 0xffff, RZ, 0xc0, !PT ;  /* 0x0000ffff03037812 */ /* 0x000fe200078ec0ff */
[----:B--2---:R-:W-:Y:S01]  /*43b0*/  IMAD.MOV.U32 R9, RZ, RZ, 0x1 ;  /* 0x00000001ff097424 */ /* 0x004fe200078e00ff */
[----:B------:R-:W-:Y:S01]  /*43c0*/  LOP3.LUT R2, R2, 0xffff, RZ, 0xc0, !PT ;  /* 0x0000ffff02027812 */ /* 0x000fe200078ec0ff */
[----:B------:R-:W-:Y:S01]  /*43d0*/  IMAD.MOV.U32 R8, RZ, RZ, RZ ;  /* 0x000000ffff087224 */ /* 0x000fe200078e00ff */
[----:B------:R-:W-:Y:S01]  /*43e0*/  R2UR UR20, R3 ;  /* 0x00000000031472ca */ /* 0x000fe200000e0000 */
[----:B------:R-:W-:Y:S01]  /*43f0*/  UMOV UR24, URZ ;  /* 0x000000ff00187c82 */ /* 0x000fe20008000000 */
[----:B------:R-:W-:-:S02]  /*4400*/  R2UR UR30, R2 ;  /* 0x00000000021e72ca */ /* 0x000fc400000e0000 */
[----:B------:R-:W-:Y:S01]  /*4410*/  CS2R R2, SRZ ;  /* 0x0000000000027805 */ /* 0x000fe2000001ff00 */
[----:B------:R-:W-:Y:S01]  /*4420*/  UMOV UR15, URZ ;  /* 0x000000ff000f7c82 */ /* 0x000fe20008000000 */
[----:B----4-:R-:W-:Y:S01]  /*4430*/  ULEA UR17, UR4, UR17, 0x18 ;  /* 0x0000001104117291 */ /* 0x010fe2000f8ec0ff */
[----:B------:R-:W-:Y:S01]  /*4440*/  UMOV UR14, URZ ;  /* 0x000000ff000e7c82 */ /* 0x000fe20008000000 */
[----:B------:R-:W-:Y:S02]  /*4450*/  UISETP.NE.AND UP3, UPT, UR35, URZ, UPT ;  /* 0x000000ff2300728c */ /* 0x000fe4000bf65270 */
[----:B------:R-:W-:Y:S02]  /*4460*/  UIADD3 UR5, UPT, UPT, UR17, 0x6600, URZ ;  /* 0x0000660011057890 */ /* 0x000fe4000fffe0ff */
[----:B------:R-:W-:-:S03]  /*4470*/  UIADD3 UR4, UPT, UPT, UR17, 0x2e600, URZ ;  /* 0x0002e60011047890 */ /* 0x000fc6000fffe0ff */
[----:B---3--:R-:W2:Y:S01]  /*4480*/  LDS R0, [UR17+0x230] ;  /* 0x00023011ff007984 */ /* 0x008ea20008000800 */
[----:B-1----:R-:W-:Y:S02]  /*4490*/  UIADD3 UR6, UPT, UPT, UR6, 0x1f, URZ ;  /* 0x0000001f06067890 */ /* 0x002fe4000fffe0ff */
[----:B------:R-:W-:Y:S02]  /*44a0*/  USHF.R.U32.HI UR5, URZ, 0x4, UR5 ;  /* 0x00000004ff057899 */ /* 0x000fe40008011605 */
[----:B------:R-:W-:Y:S02]  /*44b0*/  USHF.R.S32.HI UR25, URZ, 0x1f, UR6 ;  /* 0x0000001fff197899 */ /* 0x000fe40008011406 */
[----:B------:R-:W-:Y:S02]  /*44c0*/  USHF.R.U32.HI UR4, URZ, 0x4, UR4 ;  /* 0x00000004ff047899 */ /* 0x000fe40008011604 */
[----:B------:R-:W-:Y:S02]  /*44d0*/  ULEA.HI UR25, UR25, UR6, URZ, 0x5 ;  /* 0x0000000619197291 */ /* 0x000fe4000f8f28ff */
[----:B------:R-:W-:-:S02]  /*44e0*/  ULOP3.LUT UR5, UR5, 0x3fff, URZ, 0xc0, !UPT ;  /* 0x00003fff05057892 */ /* 0x000fc4000f8ec0ff */
[----:B------:R-:W-:Y:S02]  /*44f0*/  USHF.R.S32.HI UR25, URZ, 0x5, UR25 ;  /* 0x00000005ff197899 */ /* 0x000fe40008011419 */
[----:B------:R-:W-:Y:S02]  /*4500*/  ULOP3.LUT UR22, UR4, 0x3fff, URZ, 0xc0, !UPT ;  /* 0x00003fff04167892 */ /* 0x000fe4000f8ec0ff */
[----:B------:R-:W-:Y:S02]  /*4510*/  UISETP.LT.AND UP0, UPT, UR25, 0x1, UPT ;  /* 0x000000011900788c */ /* 0x000fe4000bf01270 */
[----:B------:R-:W-:Y:S02]  /*4520*/  ULOP3.LUT UR21, UR5, 0x10000, URZ, 0xfc, !UPT ;  /* 0x0001000005157892 */ /* 0x000fe4000f8efcff */
[----:B------:R-:W-:Y:S02]  /*4530*/  ULOP3.LUT UR22, UR22, 0x10000, URZ, 0xfc, !UPT ;  /* 0x0001000016167892 */ /* 0x000fe4000f8efcff */
[----:B------:R-:W-:Y:S01]  /*4540*/  USEL UR31, UR25, 0x1, !UP0 ;  /* 0x00000001191f7887 */ /* 0x000fe2000c000000 */
[----:B------:R-:W-:Y:S01]  /*4550*/  UMOV UR28, 0x0 ;  /* 0x00000000001c7882 */ /* 0x000fe20000000000 */
[----:B------:R-:W-:Y:S01]  /*4560*/  UMOV UR29, 0x10100010 ;  /* 0x10100010001d7882 */ /* 0x000fe20000000000 */
[----:B------:R-:W-:Y:S01]  /*4570*/  UMOV UR26, 0x0 ;  /* 0x00000000001a7882 */ /* 0x000fe20000000000 */
[----:B------:R-:W-:Y:S01]  /*4580*/  UMOV UR27, 0x10100010 ;  /* 0x10100010001b7882 */ /* 0x000fe20000000000 */
[----:B--2---:R-:W-:-:S15]  /*4590*/  R2UR UR32, R0 ;  /* 0x00000000002072ca */ /* 0x004fde00000e0000 */
.L_x_91:
[C---:B------:R-:W-:Y:S02]  /*45a0*/  LEA R0, R8.reuse, UR17, 0x3 ;  /* 0x0000001108007c11 */ /* 0x040fe4000f8e18ff */
[----:B------:R-:W-:Y:S02]  /*45b0*/  SHF.L.U32 R5, R3, 0x1f, RZ ;  /* 0x0000001f03057819 */ /* 0x000fe400000006ff */
[----:B------:R-:W-:Y:S02]  /*45c0*/  LEA R4, R8, UR17, 0x4 ;  /* 0x0000001108047c11 */ /* 0x000fe4000f8e20ff */
[----:B------:R-:W1:Y:S02]  /*45d0*/  SYNCS.PHASECHK.TRANS64.TRYWAIT P0, [R0+URZ+0x180], R5 ;  /* 0x00018005000075a7 */ /* 0x000e6400080011ff */
[----:B-1-3--:R-:W-:Y:S05]  /*45e0*/  @!P0 BRA `(.L_x_84) ;  /* 0x0000005400108947 */ /* 0x00afea0003800000 */
.L_x_200:
[----:B-1----:R-:W1:Y:S01]  /*45f0*/  LDS.128 R4, [R4+0x210] ;  /* 0x0002100004047984 */ /* 0x002e620000000c00 */
[----:B------:R-:W-:Y:S02]  /*4600*/  VIADD R0, R0, 0x190 ;  /* 0x0000019000007836 */ /* 0x000fe40000000000 */
[----:B------:R-:W-:Y:S01]  /*4610*/  VIADD R8, R8, 0x1 ;  /* 0x0000000108087836 */ /* 0x000fe20000000000 */
[----:B------:R-:W-:Y:S01]  /*4620*/  @!PT LDS RZ, [RZ] ;  /* 0x00000000fffff984 */ /* 0x000fe20000000800 */
[----:B------:R-:W-:Y:S01]  /*4630*/  @!PT LDS RZ, [RZ] ;  /* 0x00000000fffff984 */ /* 0x000fe20000000800 */
[----:B------:R-:W-:Y:S01]  /*4640*/  @!PT LDS RZ, [RZ] ;  /* 0x00000000fffff984 */ /* 0x000fe20000000800 */
[----:B------:R-:W-:Y:S01]  /*4650*/  @!PT LDS RZ, [RZ] ;  /* 0x00000000fffff984 */ /* 0x000fe20000000800 */
[----:B------:R2:W-:Y:S06]  /*4660*/  MEMBAR.ALL.CTA ;  /* 0x0000000000007992 */ /* 0x0005ec0000008000 */
[----:B--2---:R-:W2:Y:S01]  /*4670*/  FENCE.VIEW.ASYNC.S ;  /* 0x00000000000073c6 */ /* 0x004ea20000000000 */
[----:B------:R-:W-:-:S04]  /*4680*/  PRMT R0, RZ, 0x654, R0 ;  /* 0x00000654ff007816 */ /* 0x000fc80000000000 */
[----:B--2---:R2:W-:Y:S01]  /*4690*/  SYNCS.ARRIVE.TRANS64.RED.A1T0 RZ, [R0+URZ], RZ ;  /* 0x000000ff00ff79a7 */ /* 0x0045e200081004ff */
[----:B-1----:R-:W-:Y:S01]  /*46a0*/  LOP3.LUT P1, RZ, R6, 0x1, RZ, 0xc0, !PT ;  /* 0x0000000106ff7812 */ /* 0x002fe2000782c0ff */
[----:B--2---:R-:W-:-:S12]  /*46b0*/  BRA.U UP3, `(.L_x_85) ;  /* 0x0000000103e07547 */ /* 0x004fd8000b800000 */
[----:B------:R-:W1:Y:S01]  /*46c0*/  LDCU UR4, c[0x0][0x38c] ;  /* 0x00007180ff0477ac */ /* 0x000e620008000800 */
[----:B------:R-:W-:Y:S02]  /*46d0*/  PLOP3.LUT P2, PT, PT, PT, PT, 0x80, 0x8 ;  /* 0x000000000008781c */ /* 0x000fe40003f4f070 */
[----:B------:R-:W-:Y:S01]  /*46e0*/  SHF.L.U32 R5, R9, 0x1f, RZ ;  /* 0x0000001f09057819 */ /* 0x000fe200000006ff */
[----:B------:R-:W-:Y:S02]  /*46f0*/  ULEA UR23, UR24, UR17, 0x3 ;  /* 0x0000001118177291 */ /* 0x000fe4000f8e18ff */
[----:B------:R-:W-:Y:S02]  /*4700*/  ULEA UR18, UR24, UR32, 0x6 ;  /* 0x0000002018127291 */ /* 0x000fe4000f8e30ff */
[----:B-1----:R-:W-:-:S06]  /*4710*/  UISETP.GE.AND UP0, UPT, UR4, 0x1, UPT ;  /* 0x000000010400788c */ /* 0x002fcc000bf06270 */
[----:B------:R-:W-:-:S05]  /*4720*/  PLOP3.LUT P0, PT, PT, PT, UP0, 0x80, 0x8 ;  /* 0x000000000008781c */ /* 0x000fca0003f0f008 */
[----:B------:R-:W-:-:S08]  /*4730*/  @UP0 ULEA UR4, UR15, UR17, 0x3 ;  /* 0x000000110f040291 */ /* 0x000fd0000f8e18ff */
[----:B------:R-:W-:-:S04]  /*4740*/  @P0 SHF.L.U32 R0, R2, 0x1f, RZ ;  /* 0x0000001f02000819 */ /* 0x000fc800000006ff */
[----:B------:R1:W2:Y:S01]  /*4750*/  @P0 SYNCS.PHASECHK.TRANS64.TRYWAIT P2, [UR4], R0 ;  /* 0x00000000ff0005a7 */ /* 0x0002a20008041104 */
[----:B------:R-:W3:Y:S02]  /*4760*/  SYNCS.PHASECHK.TRANS64.TRYWAIT P0, [UR23+0x1c0], R5 ;  /* 0x0001c005ff0075a7 */ /* 0x000ee40008001117 */
[----:B-123--:R-:W-:Y:S05]  /*4770*/  @!P0 BRA `(.L_x_86) ;  /* 0x0000005000c08947 */ /* 0x00efea0003800000 */
.L_x_202:
[----:B------:R-:W-:Y:S01]  /*4780*/  UMOV UR19, UR14 ;  /* 0x0000000e00137c82 */ /* 0x000fe20008000000 */
[----:B------:R-:W-:Y:S05]  /*4790*/  BRA.U !UP0, `(.L_x_87) ;  /* 0x0000000108987547 */ /* 0x000fea000b800000 */
[----:B------:R-:W-:Y:S02]  /*47a0*/  UIADD3 UR19, UPT, UPT, UR31, UR14, URZ ;  /* 0x0000000e1f137290 */ /* 0x000fe4000fffe0ff */
[----:B------:R-:W-:Y:S01]  /*47b0*/  UPLOP3.LUT UP2, UPT, UPT, UPT, UPT, 0x40, 0x4 ;  /* 0x000000000004789c */ /* 0x000fe20003f4e870 */
[----:B------:R-:W-:Y:S01]  /*47c0*/  UMOV UR16, UR25 ;  /* 0x0000001900107c82 */ /* 0x000fe20008000000 */
[----:B------:R-:W-:-:S09]  /*47d0*/  UMOV UR6, UR15 ;  /* 0x0000000f00067c82 */ /* 0x000fd20008000000 */
.L_x_90:
[----:B--2---:R-:W-:Y:S01]  /*47e0*/  ULEA UR5, UR6, UR17, 0x3 ;  /* 0x0000001106057291 */ /* 0x004fe2000f8e18ff */
[----:B---3--:R-:W-:Y:S11]  /*47f0*/  @P2 BRA `(.L_x_88) ;  /* 0x00000000000c2947 */ /* 0x008ff60003800000 */
[----:B-1----:R-:W-:Y:S04]  /*4800*/  SHF.L.U32 R5, R2, 0x1f, RZ ;  /* 0x0000001f02057819 */ /* 0x002fe800000006ff */
[----:B------:R-:W1:Y:S02]  /*4810*/  SYNCS.PHASECHK.TRANS64.TRYWAIT P0, [UR5], R5 ;  /* 0x00000005ff0075a7 */ /* 0x000e640008001105 */
[----:B-1----:R-:W-:Y:S05]  /*4820*/  @!P0 BRA `(.L_x_89) ;  /* 0x0000005000ac8947 */ /* 0x002fea0003800000 */
.L_x_88:
[----:B------:R-:W-:Y:S01]  /*4830*/  UISETP.NE.AND UP0, UPT, UR16, 0x1, UPT ;  /* 0x000000011000788c */ /* 0x000fe2000bf05270 */
[----:B------:R-:W-:Y:S01]  /*4840*/  PLOP3.LUT P2, PT, PT, PT, PT, 0x80, 0x8 ;  /* 0x000000000008781c */ /* 0x000fe20003f4f070 */
[----:B------:R-:W-:Y:S02]  /*4850*/  UIADD3 UR4, UPT, UPT, UR6, 0x1, URZ ;  /* 0x0000000106047890 */ /* 0x000fe4000fffe0ff */
[----:B------:R-:W-:Y:S02]  /*4860*/  ULEA UR12, UR6, UR22, 0x7 ;  /* 0x00000016060c7291 */ /* 0x000fe4000f8e38ff */
[----:B------:R-:W-:Y:S01]  /*4870*/  UISETP.NE.AND UP1, UPT, UR4, 0x14, UPT ;  /* 0x000000140400788c */ /* 0x000fe2000bf25270 */
[----:B------:R-:W-:Y:S01]  /*4880*/  PLOP3.LUT P0, PT, PT, PT, UP0, 0x80, 0x8 ;  /* 0x000000000008781c */ /* 0x000fe20003f0f008 */
[----:B------:R-:W-:Y:S02]  /*4890*/  UIADD3 UR10, UPT, UPT, UR12, 0x2, URZ ;  /* 0x000000020c0a7890 */ /* 0x000fe4000fffe0ff */
[----:B------:R-:W-:Y:S02]  /*48a0*/  USEL UR7, URZ, 0x1, UP1 ;  /* 0x00000001ff077887 */ /* 0x000fe40008800000 */
[----:B------:R-:W-:Y:S02]  /*48b0*/  USEL UR15, UR4, URZ, UP1 ;  /* 0x000000ff040f7287 */ /* 0x000fe40008800000 */
[----:B------:R-:W-:Y:S02]  /*48c0*/  UIADD3 UR14, UPT, UPT, UR14, 0x1, URZ ;  /* 0x000000010e0e7890 */ /* 0x000fe4000fffe0ff */
[----:B------:R-:W-:Y:S01]  /*48d0*/  @UP0 ULEA UR4, UR15, UR17, 0x3 ;  /* 0x000000110f040291 */ /* 0x000fe2000f8e18ff */
[----:B------:R-:W-:Y:S01]  /*48e0*/  LOP3.LUT R2, R2, UR7, RZ, 0x3c, !PT ;  /* 0x0000000702027c12 */ /* 0x000fe2000f8e3cff */
[----:B------:R-:W-:Y:S01]  /*48f0*/  UIADD3 UR7, UPT, UPT, UR5, 0xa0, URZ ;  /* 0x000000a005077890 */ /* 0x000fe2000fffe0ff */
[----:B------:R-:W-:Y:S02]  /*4900*/  UMOV UR13, 0x80004020 ;  /* 0x80004020000d7882 */ /* 0x000fe40000000000 */
[----:B-1----:R-:W-:Y:S01]  /*4910*/  @P0 SHF.L.U32 R0, R2, 0x1f, RZ ;  /* 0x0000001f02000819 */ /* 0x002fe200000006ff */
[----:B------:R-:W-:Y:S01]  /*4920*/  UMOV UR5, 0x80004020 ;  /* 0x8000402000057882 */ /* 0x000fe20000000000 */
[----:B------:R-:W-:Y:S01]  /*4930*/  UMOV UR11, 0x80004020 ;  /* 0x80004020000b7882 */ /* 0x000fe20000000000 */
[----:B------:R-:W-:Y:S01]  /*4940*/  UMOV UR9, 0x80004020 ;  /* 0x8000402000097882 */ /* 0x000fe20000000000 */
[----:B------:R2:W3:Y:S01]  /*4950*/  @P0 SYNCS.PHASECHK.TRANS64.TRYWAIT P2, [UR4], R0 ;  /* 0x00000000ff0005a7 */ /* 0x0004e20008041104 */
[----:B------:R-:W-:Y:S02]  /*4960*/  ULEA UR4, UR6, UR21, 0x9 ;  /* 0x0000001506047291 */ /* 0x000fe4000f8e48ff */
[----:B------:R-:W-:Y:S02]  /*4970*/  UISETP.NE.AND UP0, UPT, UR14, UR19, UPT ;  /* 0x000000130e00728c */ /* 0x000fe4000bf05270 */
[----:B------:R-:W-:Y:S02]  /*4980*/  UIADD3 UR8, UPT, UPT, UR4, 0x2, URZ ;  /* 0x0000000204087890 */ /* 0x000fe4000fffe0ff */
[----:B------:R-:W-:Y:S01]  /*4990*/  UIADD3 UR16, UPT, UPT, UR16, -0x1, URZ ;  /* 0xffffffff10107890 */ /* 0x000fe2000fffe0ff */
[----:B------:R-:W-:Y:S02]  /*49a0*/  UMOV UR6, UR15 ;  /* 0x0000000f00067c82 */ /* 0x000fe40008000000 */
[----:B------:R2:W-:Y:S01]  /*49b0*/  UTCHMMA.2CTA gdesc[UR4], gdesc[UR12], tmem[UR18], tmem[UR28], idesc[UR29], UP2 ;  /* 0x00ff1c0c040075ea */ /* 0x0005e20009200012 */
[----:B------:R-:W-:Y:S03]  /*49c0*/  UPLOP3.LUT UP2, UPT, UPT, UPT, UPT, 0x80, 0x8 ;  /* 0x000000000008789c */ /* 0x000fe60003f4f070 */
[----:B------:R2:W-:Y:S01]  /*49d0*/  UTCHMMA.2CTA gdesc[UR8], gdesc[UR10], tmem[UR18], tmem[UR26], idesc[UR27], UPT ;  /* 0x00ff1a0a080075ea */ /* 0x0005e2000ba00012 */
[----:B------:R2:W-:Y:S01]  /*49e0*/  UTCBAR.2CTA.MULTICAST [UR7], URZ, UR20 ;  /* 0x000000ff070073e9 */ /* 0x0005e20008200814 */
[----:B------:R-:W-:Y:S06]  /*49f0*/  BRA.U UP0, `(.L_x_90) ;  /* 0xfffffffd00787547 */ /* 0x000fec000b83ffff */
.L_x_87:
[----:B--2---:R-:W-:Y:S01]  /*4a00*/  UIADD3 UR4, UPT, UPT, UR23, 0x1a0, URZ ;  /* 0x000001a017047890 */ /* 0x004fe2000fffe0ff */
[----:B------:R-:W-:-:S08]  /*4a10*/  UMOV UR14, UR19 ;  /* 0x00000013000e7c82 */ /* 0x000fd00008000000 */
[----:B------:R2:W-:Y:S01]  /*4a20*/  UTCBAR.2CTA.MULTICAST [UR4], URZ, UR30 ;  /* 0x000000ff040073e9 */ /* 0x0005e2000820081e */
[----:B------:R-:W-:Y:S02]  /*4a30*/  NOP ;  /* 0x0000000000007918 */ /* 0x000fe40000000000 */
.L_x_85:
[----:B--2---:R-:W-:Y:S01]  /*4a40*/  UIADD3 UR4, UPT, UPT, UR24, 0x1, URZ ;  /* 0x0000000118047890 */ /* 0x004fe2000fffe0ff */
[----:B------:R-:W-:-:S03]  /*4a50*/  ISETP.NE.AND P0, PT, R8, 0x2, PT ;  /* 0x000000020800780c */ /* 0x000fc60003f05270 */
[----:B------:R-:W-:Y:S01]  /*4a60*/  UISETP.NE.AND UP0, UPT, UR4, 0x4, UPT ;  /* 0x000000040400788c */ /* 0x000fe2000bf05270 */
[----:B-1----:R-:W-:Y:S02]  /*4a70*/  SEL R0, RZ, 0x1, P0 ;  /* 0x00000001ff007807 */ /* 0x002fe40000000000 */
[----:B------:R-:W-:Y:S01]  /*4a80*/  SEL R8, R8, RZ, P0 ;  /* 0x000000ff08087207 */ /* 0x000fe20000000000 */
[----:B------:R-:W-:Y:S01]  /*4a90*/  USEL UR5, URZ, 0x1, UP0 ;  /* 0x00000001ff057887 */ /* 0x000fe20008000000 */
[----:B------:R-:W-:Y:S01]  /*4aa0*/  LOP3.LUT R3, R3, R0, RZ, 0x3c, !PT ;  /* 0x0000000003037212 */ /* 0x000fe200078e3cff */
[----:B------:R-:W-:-:S04]  /*4ab0*/  USEL UR24, UR4, URZ, UP0 ;  /* 0x000000ff04187287 */ /* 0x000fc80008000000 */
[----:B------:R-:W-:Y:S01]  /*4ac0*/  LOP3.LUT R9, R9, UR5, RZ, 0x3c, !PT ;  /* 0x0000000509097c12 */ /* 0x000fe2000f8e3cff */
[----:B------:R-:W-:Y:S07]  /*4ad0*/  @P1 BRA `(.L_x_91) ;  /* 0xfffffff800b01947 */ /* 0x000fee000383ffff */
[----:B------:R-:W1:Y:S01]  /*4ae0*/  S2UR UR8, SR_CgaCtaId ;  /* 0x00000000000879c3 */ /* 0x000e620000008800 */
[----:B------:R-:W-:Y:S01]  /*4af0*/  ELECT P0, URZ, PT ;  /* 0x0000000000ff782f */ /* 0x000fe20003800000 */
[----:B------:R-:W-:Y:S01]  /*4b00*/  HFMA2 R0, -RZ, RZ, 0, 5.9604644775390625e-08 ;  /* 0x00000001ff007431 */ /* 0x000fe200000001ff */
[----:B------:R-:W-:-:S05]  /*4b10*/  UMOV UR4, 0x40 ;  /* 0x0000004000047882 */ /* 0x000fca0000000000 */
[----:B------:R-:W-:Y:S01]  /*4b20*/  UVIRTCOUNT.DEALLOC.SMPOOL 0x80 ;  /* 0x000000800000784c */ /* 0x000fe20000000000 */
[----:B------:R-:W-:Y:S02]  /*4b30*/  UISETP.NE.AND UP1, UPT, UR35, URZ, UPT ;  /* 0x000000ff2300728c */ /* 0x000fe4000bf25270 */
[----:B-1----:R-:W-:-:S09]  /*4b40*/  ULEA UR8, UR8, UR4, 0x18 ;  /* 0x0000000408087291 */ /* 0x002fd2000f8ec0ff */
[----:B------:R1:W-:Y:S01]  /*4b50*/  @P0 STS.U8 [UR8+0x1c], R0 ;  /* 0x00001c00ff000988 */ /* 0x0003e20008000008 */
[----:B------:R-:W-:Y:S05]  /*4b60*/  BRA.U UP1, `(.L_x_92) ;  /* 0x0000000101a07547 */ /* 0x000fea000b800000 */
[----:B------:R-:W-:Y:S01]  /*4b70*/  UIADD3 UR7, UPT, UPT, UR17, 0x1c0, URZ ;  /* 0x000001c011077890 */ /* 0x000fe2000fffe0ff */
[----:B------:R-:W-:-:S03]  /*4b80*/  SHF.L.U32 R3, R9, 0x1f, RZ ;  /* 0x0000001f09037819 */ /* 0x000fc600000006ff */
[----:B------:R-:W-:-:S09]  /*4b90*/  ULEA UR4, UR24, UR7, 0x3 ;  /* 0x0000000718047291 */ /* 0x000fd2000f8e18ff */
[----:B------:R-:W2:Y:S02]  /*4ba0*/  SYNCS.PHASECHK.TRANS64.TRYWAIT P0, [UR4], R3 ;  /* 0x00000003ff0075a7 */ /* 0x000ea40008001104 */
[----:B--2---:R-:W-:Y:S05]  /*4bb0*/  @!P0 BRA `(.L_x_93) ;  /* 0x0000004c00e08947 */ /* 0x004fea0003800000 */
.L_x_205:
        /* <DEDUP_REMOVED lines=9> */
.L_x_207:
        /* <DEDUP_REMOVED lines=9> */
.L_x_209:
[----:B------:R-:W-:-:S04]  /*4ce0*/  UIADD3 UR4, UPT, UPT, UR4, 0x1, URZ ;  /* 0x0000000104047890 */ /* 0x000fc8000fffe0ff */
[----:B------:R-:W-:-:S04]  /*4cf0*/  UISETP.NE.AND UP0, UPT, UR4, 0x4, UPT ;  /* 0x000000040400788c */ /* 0x000fc8000bf05270 */
[----:B------:R-:W-:Y:S02]  /*4d00*/  USEL UR5, URZ, 0x1, UP0 ;  /* 0x00000001ff057887 */ /* 0x000fe40008000000 */
[----:B------:R-:W-:-:S04]  /*4d10*/  USEL UR4, UR4, URZ, UP0 ;  /* 0x000000ff04047287 */ /* 0x000fc80008000000 */
[----:B------:R-:W-:Y:S01]  /*4d20*/  ULEA UR4, UR4, UR7, 0x3 ;  /* 0x0000000704047291 */ /* 0x000fe2000f8e18ff */
[----:B-1----:R-:W-:-:S04]  /*4d30*/  LOP3.LUT R3, R2, UR5, RZ, 0x3c, !PT ;  /* 0x0000000502037c12 */ /* 0x002fc8000f8e3cff */
[----:B------:R-:W-:Y:S01]  /*4d40*/  SHF.L.U32 R3, R3, 0x1f, RZ ;  /* 0x0000001f03037819 */ /* 0x000fe200000006ff */
[----:B------:R-:W-:-:S04]  /*4d50*/  IMAD.U32 R0, RZ, RZ, UR4 ;  /* 0x00000004ff007e24 */ /* 0x000fc8000f8e00ff */
[----:B------:R1:W2:Y:S03]  /*4d60*/  SYNCS.PHASECHK.TRANS64.TRYWAIT P0, [R0+URZ], R3 ;  /* 0x00000003000075a7 */ /* 0x0002a600080011ff */
[----:B--2---:R-:W-:Y:S05]  /*4d70*/  @!P0 NANOSLEEP.SYNCS 0x989680 ;  /* 0x009896800000895d */ /* 0x004fea0003900000 */
[----:B------:R-:W2:Y:S02]  /*4d80*/  @!P0 SYNCS.PHASECHK.TRANS64 P0, [R0+URZ], R3 ;  /* 0x00000003000085a7 */ /* 0x000ea400080010ff */
[----:B--2---:R-:W-:Y:S05]  /*4d90*/  @P0 BRA `(.L_x_96) ;  /* 0x0000000000200947 */ /* 0x004fea0003800000 */
.L_x_97:
[----:B--2---:R2:W4:Y:S02]  /*4da0*/  SYNCS.PHASECHK.TRANS64.TRYWAIT P0, [R0+URZ], R3 ;  /* 0x00000003000075a7 */ /* 0x00452400080011ff */
[----:B----4-:R-:W-:Y:S05]  /*4db0*/  @!P0 NANOSLEEP.SYNCS 0x989680 ;  /* 0x009896800000895d */ /* 0x010fea0003900000 */
[----:B------:R-:W4:Y:S02]  /*4dc0*/  @!P0 SYNCS.PHASECHK.TRANS64 P0, [R0+URZ], R3 ;  /* 0x00000003000085a7 */ /* 0x000f2400080010ff */
[----:B----4-:R-:W-:Y:S05]  /*4dd0*/  @!P0 BRA `(.L_x_97) ;  /* 0xfffffffc00f08947 */ /* 0x010fea000383ffff */
[----:B------:R-:W-:Y:S05]  /*4de0*/  BRA `(.L_x_96) ;  /* 0x00000000000c7947 */ /* 0x000fea0003800000 */
.L_x_92:
[----:B------:R-:W-:-:S04]  /*4df0*/  UIADD3 UR4, UPT, UPT, UR17, 0x200, URZ ;  /* 0x0000020011047890 */ /* 0x000fc8000fffe0ff */
[----:B------:R-:W-:-:S09]  /*4e00*/  UPRMT UR4, UR34, 0x654, UR4 ;  /* 0x0000065422047896 */ /* 0x000fd20008000004 */
[----:B------:R-:W-:Y:S03]  /*4e10*/  SYNCS.ARRIVE.TRANS64.RED.A1T0 RZ, [UR4], RZ ;  /* 0x000000ffffff79a7 */ /* 0x000fe60008100404 */
.L_x_96:
[----:B-12---:R-:W-:Y:S01]  /*4e20*/  SHF.L.U32 R3, RZ, 0x1f, RZ ;  /* 0x0000001fff037819 */ /* 0x006fe200000006ff */
[----:B------:R-:W-:Y:S01]  /*4e30*/  UIADD3 UR4, UPT, UPT, UR17, 0x200, URZ ;  /* 0x0000020011047890 */ /* 0x000fe2000fffe0ff */
[----:B------:R-:W-:Y:S02]  /*4e40*/  PLOP3.LUT P0, PT, PT, PT, UP1, 0x80, 0x8 ;  /* 0x000000000008781c */ /* 0x000fe40003f0f018 */
[----:B------:R-:W1:Y:S02]  /*4e50*/  SYNCS.PHASECHK.TRANS64.TRYWAIT P1, [UR17+0x200], R3 ;  /* 0x00020003ff0075a7 */ /* 0x000e640008021111 */
[----:B-1----:R-:W-:Y:S09]  /*4e60*/  @!P1 BRA `(.L_x_98) ;  /* 0x0000004c007c9947 */ /* 0x002ff20003800000 */
.L_x_211:
[----:B------:R-:W-:Y:S01]  /*4e70*/  @!UP1 UPRMT UR4, UR34, 0x654, UR4 ;  /* 0x0000065422049896 */ /* 0x000fe20008000004 */
[----:B------:R-:W-:Y:S01]  /*4e80*/  UMOV UR5, 0xffff ;  /* 0x0000ffff00057882 */ /* 0x000fe20000000000 */
[----:B------:R-:W-:-:S07]  /*4e90*/  UMOV UR6, 0x1 ;  /* 0x0000000100067882 */ /* 0x000fce0000000000 */
[----:B------:R-:W-:Y:S01]  /*4ea0*/  @!P0 SYNCS.ARRIVE.TRANS64.RED.A1T0 RZ, [UR4], RZ ;  /* 0x000000ffffff89a7 */ /* 0x000fe20008100404 */
[----:B------:R-:W-:Y:S01]  /*4eb0*/  NOP ;  /* 0x0000000000007918 */ /* 0x000fe20000000000 */
[----:B-1----:R-:W1:Y:S01]  /*4ec0*/  LDS R0, [UR8+0x14] ;  /* 0x00001408ff007984 */ /* 0x002e620008000800 */
[----:B------:R-:W-:-:S04]  /*4ed0*/  ULOP3.LUT UR4, UR32, 0xffff, URZ, 0xc0, !UPT ;  /* 0x0000ffff20047892 */ /* 0x000fc8000f8ec0ff */
[----:B------:R-:W-:-:S04]  /*4ee0*/  USHF.R.U32.HI UR4, URZ, 0x5, UR4 ;  /* 0x00000005ff047899 */ /* 0x000fc80008011604 */
[----:B------:R-:W-:Y:S02]  /*4ef0*/  USHF.L.U32 UR5, UR5, UR4, URZ ;  /* 0x0000000405057299 */ /* 0x000fe400080006ff */
[----:B------:R-:W-:-:S04]  /*4f00*/  USHF.L.U32 UR4, UR6, UR4, URZ ;  /* 0x0000000406047299 */ /* 0x000fc800080006ff */
[----:B-1----:R-:W-:-:S04]  /*4f10*/  LOP3.LUT R0, R0, UR5, RZ, 0xc0, !PT ;  /* 0x0000000500007c12 */ /* 0x002fc8000f8ec0ff */
[----:B------:R-:W-:-:S13]  /*4f20*/  ISETP.NE.AND P0, PT, R0, UR5, PT ;  /* 0x0000000500007c0c */ /* 0x000fda000bf05270 */
[----:B------:R-:W-:Y:S05]  /*4f30*/  @P0 BRA `(.L_x_99) ;  /* 0x0000000000580947 */ /* 0x000fea0003800000 */
[----:B------:R-:W1:Y:S02]  /*4f40*/  LDS R0, [UR8+0x18] ;  /* 0x00001808ff007984 */ /* 0x000e640008000800 */
[----:B-1----:R-:W-:-:S04]  /*4f50*/  LOP3.LUT R0, R0, UR4, RZ, 0xc0, !PT ;  /* 0x0000000400007c12 */ /* 0x002fc8000f8ec0ff */
[----:B------:R-:W-:-:S13]  /*4f60*/  ISETP.NE.AND P0, PT, R0, UR4, PT ;  /* 0x0000000400007c0c */ /* 0x000fda000bf05270 */
[----:B------:R-:W-:Y:S05]  /*4f70*/  @P0 BRA `(.L_x_100) ;  /* 0x00000000003c0947 */ /* 0x000fea0003800000 */
[----:B------:R-:W1:Y:S01]  /*4f80*/  S2R R2, SR_LANEID ;  /* 0x0000000000027919 */ /* 0x000e620000000000 */
[----:B------:R-:W-:Y:S01]  /*4f90*/  ULOP3.LUT UR5, URZ, UR5, URZ, 0x33, !UPT ;  /* 0x00000005ff057292 */ /* 0x000fe2000f8e33ff */
[----:B------:R-:W-:Y:S01]  /*4fa0*/  LOP3.LUT R4, RZ, UR4, RZ, 0x33, !PT ;  /* 0x00000004ff047c12 */ /* 0x000fe2000f8e33ff */
[----:B------:R-:W-:Y:S02]  /*4fb0*/  VOTEU.ANY UR4, UPT, PT ;  /* 0x0000000000047886 */ /* 0x000fe400038e0100 */
[----:B------:R-:W-:Y:S01]  /*4fc0*/  UFLO.U32 UR4, UR4 ;  /* 0x00000004000472bd */ /* 0x000fe200080e0000 */
[----:B------:R-:W2:Y:S01]  /*4fd0*/  REDUX UR6, R4 ;  /* 0x00000000040673c4 */ /* 0x000ea20000000000 */
[----:B------:R-:W-:-:S06]  /*4fe0*/  IMAD.U32 R0, RZ, RZ, UR5 ;  /* 0x00000005ff007e24 */ /* 0x000fcc000f8e00ff */
[----:B------:R4:W-:Y:S01]  /*4ff0*/  UTCATOMSWS.AND URZ, UR5 ;  /* 0x0000000500ff79e3 */ /* 0x0009e20008000000 */
[----:B------:R-:W3:Y:S01]  /*5000*/  REDUX UR7, R0 ;  /* 0x00000000000773c4 */ /* 0x000ee20000000000 */
[----:B-1----:R-:W-:Y:S01]  /*5010*/  ISETP.EQ.U32.AND P0, PT, R2, UR4, PT ;  /* 0x0000000402007c0c */ /* 0x002fe2000bf02070 */
[----:B--2---:R-:W-:Y:S01]  /*5020*/  IMAD.U32 R2, RZ, RZ, UR6 ;  /* 0x00000006ff027e24 */ /* 0x004fe2000f8e00ff */
[----:B---3--:R-:W-:-:S11]  /*5030*/  MOV R3, UR7 ;  /* 0x0000000700037c02 */ /* 0x008fd60008000f00 */
[----:B------:R4:W-:Y:S04]  /*5040*/  @P0 ATOMS.AND RZ, [UR8+0x14], R3 ;  /* 0x00001403ffff098c */ /* 0x0009e8000a800008 */
[----:B------:R4:W-:Y:S01]  /*5050*/  @P0 ATOMS.AND RZ, [UR8+0x18], R2 ;  /* 0x00001802ffff098c */ /* 0x0009e2000a800008 */
[----:B------:R-:W-:Y:S05]  /*5060*/  BRA `(.L_x_101) ;  /* 0x0000000000147947 */ /* 0x000fea0003800000 */
.L_x_100:
[----:B------:R-:W-:Y:S02]  /*5070*/  MOV R2, 0x5090 ;  /* 0x0000509000027802 */ /* 0x000fe40000000f00 */
[----:B---3-5:R-:W-:Y:S05]  /*5080*/  CALL.REL.NOINC `($__internal_0_$__cuda_sm10x_tcgen05_guardrail_trap_col_being_dealloced_not_returned_by_alloc) ;  /* 0x0000004c00e87944 */ /* 0x028fea0003c00000 */
[----:B------:R-:W-:Y:S05]  /*5090*/  BRA `(.L_x_101) ;  /* 0x0000000000087947 */ /* 0x000fea0003800000 */
.L_x_99:
[----:B------:R-:W-:Y:S02]  /*50a0*/  MOV R2, 0x50c0 ;  /* 0x000050c000027802 */ /* 0x000fe40000000f00 */
[----:B---3-5:R-:W-:Y:S05]  /*50b0*/  CALL.REL.NOINC `($__internal_2_$__cuda_sm10x_tcgen05_guardrail_trap_unallocated_columns_being_dealloced) ;  /* 0x0000004c00f47944 */ /* 0x028fea0003c00000 */
.L_x_101:
[----:B------:R-:W-:Y:S01]  /*50c0*/  NOP ;  /* 0x0000000000007918 */ /* 0x000fe20000000000 */
[----:B----4-:R-:W-:Y:S05]  /*50d0*/  EXIT ;  /* 0x000000000000794d */ /* 0x010fea0003800000 */
.L_x_72:
[----:B------:R-:W-:-:S09]  /*50e0*/  UISETP.NE.OR UP0, UPT, UR22, 0x3, !UP5 ;  /* 0x000000031600788c */ /* 0x000fd2000ef05670 */
[----:B------:R-:W-:Y:S05]  /*50f0*/  BRA.U UP0, `(.L_x_102) ;  /* 0x0000000d00fc7547 */ /* 0x000fea000b800000 */
[----:B------:R-:W2:Y:S01]  /*5100*/  S2UR UR6, SR_CgaCtaId ;  /* 0x00000000000679c3 */ /* 0x000ea20000008800 */
[----:B------:R-:W3:Y:S01]  /*5110*/  LDCU UR33, c[0x0][0x370] ;  /* 0x00006e00ff2177ac */ /* 0x000ee20008000800 */
[----:B------:R-:W-:Y:S02]  /*5120*/  HFMA2 R13, -RZ, RZ, 0, 0 ;  /* 0x00000000ff0d7431 */ /* 0x000fe400000001ff */
[----:B------:R-:W-:Y:S01]  /*5130*/  IMAD.MOV.U32 R15, RZ, RZ, 0x1 ;  /* 0x00000001ff0f7424 */ /* 0x000fe200078e00ff */
[----:B------:R-:W-:Y:S01]  /*5140*/  MOV R7, 0x2000 ;  /* 0x0000200000077802 */ /* 0x000fe20000000f00 */
[----:B------:R-:W3:Y:S01]  /*5150*/  LDCU.128 UR28, c[0x0][0xb10] ;  /* 0x00016200ff1c77ac */ /* 0x000ee20008000c00 */
[----:B------:R-:W-:Y:S01]  /*5160*/  IMAD.MOV.U32 R14, RZ, RZ, RZ ;  /* 0x000000ffff0e7224 */ /* 0x000fe200078e00ff */
[----:B------:R-:W4:Y:S01]  /*5170*/  LDC.64 R16, c[0x0][0x348] ;  /* 0x0000d200ff107b82 */ /* 0x000f220000000a00 */
[----:B------:R-:W1:Y:S01]  /*5180*/  LDCU UR27, c[0x0][0x374] ;  /* 0x00006e80ff1b77ac */ /* 0x000e620008000800 */
[----:B------:R-:W1:Y:S06]  /*5190*/  LDCU UR15, c[0x0][0xb0c] ;  /* 0x00016180ff0f77ac */ /* 0x000e6c0008000800 */
[----:B------:R-:W4:Y:S01]  /*51a0*/  LDC.64 R2, c[0x0][0x888] ;  /* 0x00022200ff027b82 */ /* 0x000f220000000a00 */
[----:B------:R-:W1:Y:S01]  /*51b0*/  LDCU UR38, c[0x0][0xb20] ;  /* 0x00016400ff2677ac */ /* 0x000e620008000800 */
[----:B------:R-:W1:Y:S06]  /*51c0*/  LDCU UR4, c[0x0][0xb30] ;  /* 0x00016600ff0477ac */ /* 0x000e6c0008000800 */
[----:B------:R-:W4:Y:S01]  /*51d0*/  LDC.64 R4, c[0x0][0x890] ;  /* 0x00022400ff047b82 */ /* 0x000f220000000a00 */
[----:B------:R-:W-:Y:S01]  /*51e0*/  UMOV UR24, 0x400 ;  /* 0x0000040000187882 */ /* 0x000fe20000000000 */
[----:B------:R-:W-:-:S02]  /*51f0*/  UPLOP3.LUT UP3, UPT, UPT, UPT, UPT, 0x40, 0x4 ;  /* 0x000000000004789c */ /* 0x000fc40003f6e870 */
[----:B--2---:R-:W-:Y:S02]  /*5200*/  ULEA UR24, UR6, UR24, 0x18 ;  /* 0x0000001806187291 */ /* 0x004fe4000f8ec0ff */
[----:B---3--:R-:W-:Y:S02]  /*5210*/  UIMAD.WIDE.U32 UR6, UR33, UR28, URZ ;  /* 0x0000001c210672a5 */ /* 0x008fe4000f8e00ff */
[----:B-1----:R-:W-:Y:S02]  /*5220*/  UIMAD.WIDE.U32 UR8, UR27, UR31, URZ ;  /* 0x0000001f1b0872a5 */ /* 0x002fe4000f8e00ff */
[----:B------:R-:W-:Y:S02]  /*5230*/  UISETP.GE.AND UP0, UPT, UR40, 0x1, UPT ;  /* 0x000000012800788c */ /* 0x000fe4000bf06270 */
[----:B------:R-:W-:Y:S01]  /*5240*/  UISETP.NE.AND UP4, UPT, UR40, 0x1, UPT ;  /* 0x000000012800788c */ /* 0x000fe2000bf85270 */
[----:B------:R-:W-:Y:S02]  /*5250*/  UMOV UR6, UR7 ;  /* 0x0000000700067c82 */ /* 0x000fe40008000000 */
[----:B------:R-:W-:Y:S01]  /*5260*/  UMOV UR34, UR9 ;  /* 0x0000000900227c82 */ /* 0x000fe20008000000 */
[----:B------:R-:W1:Y:S01]  /*5270*/  LDCU.64 UR16, c[0x0][0xb28] ;  /* 0x00016500ff1077ac */ /* 0x000e620008000a00 */
[----:B------:R-:W-:-:S02]  /*5280*/  UISETP.NE.AND UP6, UPT, UR15, 0x1, UPT ;  /* 0x000000010f00788c */ /* 0x000fc4000bfc5270 */
[----:B------:R-:W-:Y:S02]  /*5290*/  UISETP.NE.AND UP5, UPT, UR30, 0x1, UPT ;  /* 0x000000011e00788c */ /* 0x000fe4000bfa5270 */
[----:B------:R-:W-:Y:S02]  /*52a0*/  USHF.R.U32.HI UR35, URZ, UR29, UR6 ;  /* 0x0000001dff237299 */ /* 0x000fe40008011606 */
[----:B------:R-:W-:Y:S02]  /*52b0*/  USHF.R.U32.HI UR34, URZ, UR38, UR34 ;  /* 0x00000026ff227299 */ /* 0x000fe40008011622 */
[----:B------:R-:W-:Y:S01]  /*52c0*/  UISETP.NE.AND UP2, UPT, UR4, 0x1, UPT ;  /* 0x000000010400788c */ /* 0x000fe2000bf45270 */
[----:B------:R-:W-:-:S10]  /*52d0*/  UMOV UR12, URZ ;  /* 0x000000ff000c7c82 */ /* 0x000fd40008000000 */
.L_x_111:
[C---:B------:R-:W-:Y:S02]  /*52e0*/  LEA R12, R14.reuse, UR24, 0x3 ;  /* 0x000000180e0c7c11 */ /* 0x040fe4000f8e18ff */
[----:B------:R-:W-:Y:S02]  /*52f0*/  SHF.L.U32 R9, R13, 0x1f, RZ ;  /* 0x0000001f0d097819 */ /* 0x000fe400000006ff */
[----:B------:R-:W-:Y:S02]  /*5300*/  LEA R10, R14, UR24, 0x4 ;  /* 0x000000180e0a7c11 */ /* 0x000fe4000f8e20ff */
[----:B------:R-:W2:Y:S02]  /*5310*/  SYNCS.PHASECHK.TRANS64.TRYWAIT P0, [R12+URZ+0x180], R9 ;  /* 0x000180090c0075a7 */ /* 0x000ea400080011ff */
[----:B--23--:R-:W-:Y:S05]  /*5320*/  @!P0 BRA `(.L_x_103) ;  /* 0x0000004800648947 */ /* 0x00cfea0003800000 */
.L_x_212:
[----:B--2---:R-:W2:Y:S01]  /*5330*/  LDS.128 R8, [R10+0x210] ;  /* 0x000210000a087984 */ /* 0x004ea20000000c00 */
[----:B------:R-:W-:Y:S01]  /*5340*/  UISETP.GE.AND UP0, UPT, UR40, 0x1, UPT ;  /* 0x000000012800788c */ /* 0x000fe2000bf06270 */
[----:B------:R-:W-:Y:S01]  /*5350*/  @!PT LDS RZ, [RZ] ;  /* 0x00000000fffff984 */ /* 0x000fe20000000800 */
[----:B------:R-:W-:Y:S01]  /*5360*/  @!PT LDS RZ, [RZ] ;  /* 0x00000000fffff984 */ /* 0x000fe20000000800 */
[----:B------:R-:W-:Y:S01]  /*5370*/  @!PT LDS RZ, [RZ] ;  /* 0x00000000fffff984 */ /* 0x000fe20000000800 */
[----:B------:R-:W-:Y:S01]  /*5380*/  @!PT LDS RZ, [RZ] ;  /* 0x00000000fffff984 */ /* 0x000fe20000000800 */
[----:B------:R3:W-:Y:S06]  /*5390*/  MEMBAR.ALL.CTA ;  /* 0x0000000000007992 */ /* 0x0007ec0000008000 */
[----:B---3--:R-:W3:Y:S01]  /*53a0*/  FENCE.VIEW.ASYNC.S ;  /* 0x00000000000073c6 */ /* 0x008ee20000000000 */
[----:B--2---:R-:W-:Y:S11]  /*53b0*/  LOP3.LUT P0, RZ, R10, 0x1, RZ, 0xc0, !PT ;  /* 0x000000010aff7812 */ /* 0x004ff6000780c0ff */
[----:B------:R-:W-:Y:S02]  /*53c0*/  @!UPT UIADD3 URZ, UPT, UPT, URZ, URZ, URZ ;  /* 0x000000fffffff290 */ /* 0x000fe4000fffe0ff */
[----:B---3--:R-:W-:Y:S01]  /*53d0*/  VOTEU.ANY UP1, P0 ;  /* 0x0000000000ff7886 */ /* 0x008fe20000020100 */
[----:B------:R-:W-:Y:S11]  /*53e0*/  PLOP3.LUT P0, PT, PT, PT, UP1, 0x80, 0x8 ;  /* 0x000000000008781c */ /* 0x000ff60003f0f018 */
[----:B------:R-:W-:Y:S02]  /*53f0*/  @!UPT UIADD3 URZ, UPT, UPT, URZ, URZ, URZ ;  /* 0x000000fffffff290 */ /* 0x000fe4000fffe0ff */
[----:B------:R-:W-:Y:S02]  /*5400*/  @P0 SHF.R.U32.HI R0, RZ, 0x10, R9 ;  /* 0x00000010ff000819 */ /* 0x000fe40000011609 */
[----:B------:R-:W-:Y:S02]  /*5410*/  @P0 MOV R6, R8 ;  /* 0x0000000800060202 */ /* 0x000fe40000000f00 */
[----:B------:R-:W-:Y:S01]  /*5420*/  @P0 R2UR UR4, R0 ;  /* 0x00000000000402ca */ /* 0x000fe200000e0000 */
[----:B------:R-:W-:Y:S01]  /*5430*/  VIADD R0, R12, 0x190 ;  /* 0x000001900c007836 */ /* 0x000fe20000000000 */
[----:B------:R-:W-:Y:S02]  /*5440*/  @P0 LOP3.LUT R8, R9, 0xffff, RZ, 0xc0, !PT ;  /* 0x0000ffff09080812 */ /* 0x000fe400078ec0ff */
[----:B------:R-:W-:Y:S02]  /*5450*/  @P0 R2UR UR6, R6 ;  /* 0x00000000060602ca */ /* 0x000fe400000e0000 */
[----:B------:R-:W-:Y:S02]  /*5460*/  PRMT R0, RZ, 0x654, R0 ;  /* 0x00000654ff007816 */ /* 0x000fe40000000000 */
[----:B------:R-:W-:Y:S02]  /*5470*/  @P0 R2UR UR5, R8 ;  /* 0x00000000080502ca */ /* 0x000fe400000e0000 */
[----:B------:R2:W-:Y:S03]  /*5480*/  SYNCS.ARRIVE.TRANS64.RED.A1T0 RZ, [R0+URZ], RZ ;  /* 0x000000ff00ff79a7 */ /* 0x0005e600081004ff */
[----:B------:R-:W-:Y:S04]  /*5490*/  @UP1 UMOV UR25, UR4 ;  /* 0x0000000400191c82 */ /* 0x000fe80008000000 */
[----:B------:R-:W-:Y:S04]  /*54a0*/  @UP1 UMOV UR14, UR6 ;  /* 0x00000006000e1c82 */ /* 0x000fe80008000000 */
[----:B------:R-:W-:Y:S01]  /*54b0*/  @UP1 UMOV UR13, UR5 ;  /* 0x00000005000d1c82 */ /* 0x000fe20008000000 */
[----:B------:R-:W-:Y:S05]  /*54c0*/  BRA.U !UP0, `(.L_x_104) ;  /* 0x0000000108a47547 */ /* 0x000fea000b800000 */
[----:B------:R-:W-:Y:S02]  /*54d0*/  UIMAD.WIDE.U32 UR8, UR13, UR31, URZ ;  /* 0x0000001f0d0872a5 */ /* 0x000fe4000f8e00ff */
[----:B------:R-:W-:Y:S02]  /*54e0*/  UIMAD.WIDE.U32 UR10, UR14, UR28, URZ ;  /* 0x0000001c0e0a72a5 */ /* 0x000fe4000f8e00ff */
[----:B------:R-:W-:Y:S02]  /*54f0*/  USEL UR4, UR27, UR34, !UP5 ;  /* 0x000000221b047287 */ /* 0x000fe4000e800000 */
[----:B------:R-:W-:Y:S02]  /*5500*/  USEL UR7, UR33, UR35, !UP6 ;  /* 0x0000002321077287 */ /* 0x000fe4000f000000 */
[----:B-1----:R-:W-:Y:S02]  /*5510*/  UIMAD.WIDE.U32 UR18, UR4, UR16, URZ ;  /* 0x00000010041272a5 */ /* 0x002fe4000f8e00ff */
[----:B------:R-:W-:Y:S01]  /*5520*/  UIMAD.WIDE.U32 UR20, UR7, UR16, URZ ;  /* 0x00000010071472a5 */ /* 0x000fe2000f8e00ff */
[----:B------:R-:W-:Y:S02]  /*5530*/  UMOV UR5, UR9 ;  /* 0x0000000900057c82 */ /* 0x000fe40008000000 */
[----:B------:R-:W-:Y:S03]  /*5540*/  USHF.R.U32.HI UR6, URZ, UR38, UR5 ;  /* 0x00000026ff067299 */ /* 0x000fe60008011605 */
[----:B------:R-:W-:Y:S01]  /*5550*/  UMOV UR5, UR11 ;  /* 0x0000000b00057c82 */ /* 0x000fe20008000000 */
[----:B------:R-:W-:Y:S02]  /*5560*/  USEL UR6, UR13, UR6, !UP5 ;  /* 0x000000060d067287 */ /* 0x000fe4000e800000 */
[----:B------:R-:W-:Y:S02]  /*5570*/  USHF.R.U32.HI UR8, URZ, UR29, UR5 ;  /* 0x0000001dff087299 */ /* 0x000fe40008011605 */
[----:B------:R-:W-:Y:S01]  /*5580*/  UIMAD.WIDE.U32 UR10, UR6, UR16, URZ ;  /* 0x00000010060a72a5 */ /* 0x000fe2000f8e00ff */
[----:B------:R-:W-:Y:S02]  /*5590*/  UMOV UR5, UR19 ;  /* 0x0000001300057c82 */ /* 0x000fe40008000000 */
[----:B------:R-:W-:Y:S03]  /*55a0*/  @UP4 USHF.R.U32.HI UR4, URZ, UR17, UR5 ;  /* 0x00000011ff044299 */ /* 0x000fe60008011605 */
[----:B------:R-:W-:Y:S01]  /*55b0*/  UMOV UR5, UR21 ;  /* 0x0000001500057c82 */ /* 0x000fe20008000000 */
[----:B------:R-:W-:Y:S02]  /*55c0*/  UIMAD UR4, UR40, UR4, URZ ;  /* 0x00000004280472a4 */ /* 0x000fe4000f8e02ff */
[----:B------:R-:W-:Y:S02]  /*55d0*/  @UP4 USHF.R.U32.HI UR7, URZ, UR17, UR5 ;  /* 0x00000011ff074299 */ /* 0x000fe40008011605 */
[----:B------:R-:W-:Y:S02]  /*55e0*/  USEL UR5, UR14, UR8, !UP6 ;  /* 0x000000080e057287 */ /* 0x000fe4000f000000 */
[----:B------:R-:W-:Y:S02]  /*55f0*/  UIMAD UR8, UR40, UR7, URZ ;  /* 0x00000007280872a4 */ /* 0x000fe4000f8e02ff */
[----:B------:R-:W-:Y:S03]  /*5600*/  UISETP.GE.AND UP0, UPT, UR6, UR4, UPT ;  /* 0x000000040600728c */ /* 0x000fe6000bf06270 */
[----:B------:R-:W-:Y:S01]  /*5610*/  UMOV UR4, UR11 ;  /* 0x0000000b00047c82 */ /* 0x000fe20008000000 */
[----:B------:R-:W-:Y:S02]  /*5620*/  UISETP.GE.OR UP0, UPT, UR5, UR8, UP0 ;  /* 0x000000080500728c */ /* 0x000fe40008706670 */
[----:B------:R-:W-:Y:S02]  /*5630*/  USHF.R.U32.HI UR4, URZ, UR17, UR4 ;  /* 0x00000011ff047299 */ /* 0x000fe40008011604 */
[----:B------:R-:W-:Y:S02]  /*5640*/  UIMAD.WIDE.U32 UR8, UR5, UR16, URZ ;  /* 0x00000010050872a5 */ /* 0x000fe4000f8e00ff */
[----:B------:R-:W-:Y:S04]  /*5650*/  USEL UR10, UR6, UR4, !UP4 ;  /* 0x00000004060a7287 */ /* 0x000fe8000e000000 */
[----:B------:R-:W-:Y:S01]  /*5660*/  UIADD3 UR11, UPT, UPT, -UR10, URZ, URZ ;  /* 0x000000ff0a0b7290 */ /* 0x000fe2000fffe1ff */
[----:B------:R-:W-:Y:S02]  /*5670*/  @!UP0 UMOV UR4, UR9 ;  /* 0x0000000900048c82 */ /* 0x000fe40008000000 */
[----:B------:R-:W-:Y:S02]  /*5680*/  @!UP0 USHF.R.U32.HI UR4, URZ, UR17, UR4 ;  /* 0x00000011ff048299 */ /* 0x000fe40008011604 */
[----:B------:R-:W-:Y:S02]  /*5690*/  UIMAD UR8, UR40, UR11, UR6 ;  /* 0x0000000b280872a4 */ /* 0x000fe4000f8e0206 */
[----:B------:R-:W-:Y:S04]  /*56a0*/  @!UP0 USEL UR4, UR5, UR4, !UP4 ;  /* 0x0000000405048287 */ /* 0x000fe8000e000000 */
[----:B------:R-:W-:Y:S02]  /*56b0*/  @!UP0 UIMAD UR8, UR7, UR8, UR4 ;  /* 0x00000008070882a4 */ /* 0x000fe4000f8e0204 */
[----:B------:R-:W-:Y:S02]  /*56c0*/  @!UP0 UIADD3 UR9, UPT, UPT, UR10, -UR4, URZ ;  /* 0x800000040a098290 */ /* 0x000fe4000fffe0ff */
[----:B------:R-:W-:Y:S02]  /*56d0*/  UIADD3 UR4, UPT, UPT, -UR5, URZ, URZ ;  /* 0x000000ff05047290 */ /* 0x000fe4000fffe1ff */
[----:B------:R-:W-:Y:S02]  /*56e0*/  UIADD3 UR7, UPT, UPT, -UR6, URZ, URZ ;  /* 0x000000ff06077290 */ /* 0x000fe4000fffe1ff */
[----:B------:R-:W-:Y:S02]  /*56f0*/  @!UP0 UIMAD UR6, UR9, UR40, UR5 ;  /* 0x00000028090682a4 */ /* 0x000fe4000f8e0205 */
[----:B------:R-:W-:Y:S02]  /*5700*/  UIMAD UR14, UR15, UR4, UR14 ;  /* 0x000000040f0e72a4 */ /* 0x000fe4000f8e020e */
[----:B------:R-:W-:Y:S01]  /*5710*/  UIMAD UR13, UR30, UR7, UR13 ;  /* 0x000000071e0d72a4 */ /* 0x000fe2000f8e020d */
[----:B------:R-:W-:Y:S02]  /*5720*/  @!UP0 UMOV UR5, UR8 ;  /* 0x0000000800058c82 */ /* 0x000fe40008000000 */
[----:B------:R-:W-:Y:S02]  /*5730*/  UIMAD UR14, UR5, UR15, UR14 ;  /* 0x0000000f050e72a4 */ /* 0x000fe4000f8e020e */
[----:B------:R-:W-:Y:S11]  /*5740*/  UIMAD UR13, UR6, UR30, UR13 ;  /* 0x0000001e060d72a4 */ /* 0x000ff6000f8e020d */
[----:B------:R-:W-:Y:S01]  /*5750*/  @!UPT UIADD3 URZ, UPT, UPT, URZ, URZ, URZ ;  /* 0x000000fffffff290 */ /* 0x000fe2000fffe0ff */
.L_x_104:
[----:B------:R-:W3:Y:S01]  /*5760*/  @!UP2 LDCU.128 UR20, c[0x0][0xb10] ;  /* 0x00016200ff14a7ac */ /* 0x000ee20008000c00 */
[C---:B----4-:R-:W-:Y:S02]  /*5770*/  ISETP.NE.U32.AND P1, PT, R4.reuse, RZ, PT ;  /* 0x000000ff0400720c */ /* 0x050fe40003f25070 */
[----:B------:R-:W-:Y:S02]  /*5780*/  ISETP.NE.U32.AND P0, PT, R4, RZ, PT ;  /* 0x000000ff0400720c */ /* 0x000fe40003f05070 */
[C---:B------:R-:W-:Y:S02]  /*5790*/  ISETP.NE.AND.EX P1, PT, R5.reuse, RZ, PT, P1 ;  /* 0x000000ff0500720c */ /* 0x040fe40003f25310 */
[----:B------:R-:W-:Y:S01]  /*57a0*/  ISETP.NE.AND.EX P0, PT, R5, RZ, PT, P0 ;  /* 0x000000ff0500720c */ /* 0x000fe20003f05300 */
[----:B------:R-:W4:Y:S01]  /*57b0*/  @!UP2 LDCU UR5, c[0x0][0xb0c] ;  /* 0x00016180ff05a7ac */ /* 0x000f220008000800 */
[----:B------:R-:W-:Y:S02]  /*57c0*/  USHF.L.U32 UR11, UR26, 0x7, URZ ;  /* 0x000000071a0b7899 */ /* 0x000fe400080006ff */
[----:B------:R-:W-:Y:S02]  /*57d0*/  USHF.L.U32 UR10, UR32, 0x6, URZ ;  /* 0x00000006200a7899 */ /* 0x000fe400080006ff */
[----:B---3--:R-:W-:Y:S07]  /*57e0*/  UIMAD.WIDE.U32 UR6, UR14, UR20, URZ ;  /* 0x000000140e0672a5 */ /* 0x008fee000f8e00ff */
[----:B------:R-:W-:Y:S01]  /*57f0*/  @!UP2 UMOV UR4, UR7 ;  /* 0x000000070004ac82 */ /* 0x000fe20008000000 */
[----:B----4-:R-:W-:Y:S02]  /*5800*/  @!UP2 UISETP.NE.AND UP0, UPT, UR5, 0x1, UPT ;  /* 0x000000010500a88c */ /* 0x010fe4000bf05270 */
[----:B------:R-:W-:Y:S02]  /*5810*/  @!UP2 USHF.R.U32.HI UR4, URZ, UR21, UR4 ;  /* 0x00000015ff04a299 */ /* 0x000fe40008011604 */
[----:B------:R-:W-:Y:S02]  /*5820*/  UIMAD.WIDE.U32 UR6, UR13, UR23, URZ ;  /* 0x000000170d0672a5 */ /* 0x000fe4000f8e00ff */
[----:B------:R-:W-:Y:S02]  /*5830*/  @!UP2 USEL UR8, UR14, UR4, !UP0 ;  /* 0x000000040e08a287 */ /* 0x000fe4000c000000 */
[----:B------:R-:W-:Y:S03]  /*5840*/  @!UP2 UISETP.NE.AND UP0, UPT, UR22, 0x1, UPT ;  /* 0x000000011600a88c */ /* 0x000fe6000bf05270 */
[----:B------:R-:W-:Y:S02]  /*5850*/  @!UP2 UMOV UR6, UR7 ;  /* 0x000000070006ac82 */ /* 0x000fe40008000000 */
[----:B------:R-:W3:Y:S02]  /*5860*/  @!UP2 LDCU UR4, c[0x0][0xb20] ;  /* 0x00016400ff04a7ac */ /* 0x000ee40008000800 */
[----:B---3--:R-:W-:Y:S04]  /*5870*/  @!UP2 USHF.R.U32.HI UR6, URZ, UR4, UR6 ;  /* 0x00000004ff06a299 */ /* 0x008fe80008011606 */
[----:B------:R-:W-:Y:S04]  /*5880*/  @!UP2 USEL UR6, UR13, UR6, !UP0 ;  /* 0x000000060d06a287 */ /* 0x000fe8000c000000 */
[----:B------:R-:W-:Y:S02]  /*5890*/  @!UP2 UIADD3 UR4, UPT, UPT, -UR8, UR6, URZ ;  /* 0x000000060804a290 */ /* 0x000fe4000fffe1ff */
[----:B------:R-:W-:Y:S02]  /*58a0*/  @!UP2 UIADD3 UR6, UPT, UPT, UR8, -UR6, URZ ;  /* 0x800000060806a290 */ /* 0x000fe4000fffe0ff */
[----:B------:R-:W-:Y:S02]  /*58b0*/  @!UP2 UIMAD UR14, UR4, UR5, UR14 ;  /* 0x00000005040ea2a4 */ /* 0x000fe4000f8e020e */
[----:B------:R-:W-:Y:S01]  /*58c0*/  @!UP2 UIMAD UR13, UR6, UR22, UR13 ;  /* 0x00000016060da2a4 */ /* 0x000fe2000f8e020d */
[----:B------:R-:W-:Y:S11]  /*58d0*/  BRA.U UP3, `(.L_x_105) ;  /* 0x0000000103107547 */ /* 0x000ff6000b800000 */
[----:B--2---:R-:W-:Y:S04]  /*58e0*/  MOV R0, UR37 ;  /* 0x0000002500007c02 */ /* 0x004fe80008000f00 */
[----:B------:R-:W-:Y:S04]  /*58f0*/  SHF.L.U32 R9, R0, 0x1f, RZ ;  /* 0x0000001f00097819 */ /* 0x000fe800000006ff */
[----:B------:R-:W2:Y:S02]  /*5900*/  SYNCS.PHASECHK.TRANS64.TRYWAIT P2, [UR24+0x178], R9 ;  /* 0x00017809ff0075a7 */ /* 0x000ea40008041118 */
[----:B--2---:R-:W-:Y:S05]  /*5910*/  @!P2 BRA `(.L_x_106) ;  /* 0x0000004000fca947 */ /* 0x004fea0003800000 */
.L_x_105:
[----:B------:R-:W-:Y:S05]  /*5920*/  @!P1 BRA `(.L_x_107) ;  /* 0x0000000000309947 */ /* 0x000fea0003800000 */
[----:B------:R-:W-:Y:S01]  /*5930*/  ISETP.NE.U32.AND P1, PT, R2, RZ, PT ;  /* 0x000000ff0200720c */ /* 0x000fe20003f25070 */
[----:B------:R-:W3:Y:S01]  /*5940*/  LDCU.64 UR4, c[0x0][0x358] ;  /* 0x00006b00ff0477ac */ /* 0x000ee20008000a00 */
[----:B------:R-:W-:Y:S02]  /*5950*/  IMAD.MOV.U32 R88, RZ, RZ, 0x1 ;  /* 0x00000001ff587424 */ /* 0x000fe400078e00ff */
[----:B------:R-:W-:Y:S11]  /*5960*/  ISETP.NE.AND.EX P1, PT, R3, RZ, PT, P1 ;  /* 0x000000ff0300720c */ /* 0x000ff60003f25310 */
[----:B------:R-:W-:Y:S02]  /*5970*/  @!UPT UIADD3 URZ, UPT, UPT, URZ, URZ, URZ ;  /* 0x000000fffffff290 */ /* 0x000fe4000fffe0ff */
[----:B--2---:R-:W2:Y:S01]  /*5980*/  @P1 LDC.64 R8, c[0x0][0x888] ;  /* 0x00022200ff081b82 */ /* 0x004ea20000000a00 */
[----:B------:R-:W-:Y:S04]  /*5990*/  @P1 IMAD R0, R4, UR36, RZ ;  /* 0x0000002404001c24 */ /* 0x000fe8000f8e02ff */
[----:B--2---:R-:W-:Y:S04]  /*59a0*/  @P1 IMAD.WIDE R8, R0, 0x4, R8 ;  /* 0x0000000400081825 */ /* 0x004fe800078e0208 */
[----:B------:R-:W-:Y:S01]  /*59b0*/  HFMA2 R0, -RZ, RZ, 0, 5.9604644775390625e-08 ;  /* 0x00000001ff007431 */ /* 0x000fe200000001ff */
[----:B---3-5:R3:W5:Y:S04]  /*59c0*/  @P1 LDG.E R41, desc[UR4][R8.64] ;  /* 0x0000000408291981 */ /* 0x028768000c1e1900 */
[----:B------:R-:W-:Y:S01]  /*59d0*/  @!P1 PRMT R88, R0, 0x7610, R88 ;  /* 0x0000761000589816 */ /* 0x000fe20000000058 */
[----:B---3--:R-:W4:Y:S06]  /*59e0*/  @!P1 LDC R41, c[0x0][0x880] ;  /* 0x00022000ff299b82 */ /* 0x008f2c0000000800 */
.L_x_107:
[----:B----45:R-:W-:Y:S01]  /*59f0*/  @!P0 FSETP.EQ.AND P1, PT, R41, RZ, PT ;  /* 0x000000ff2900820b */ /* 0x030fe20003f22000 */
[----:B------:R-:W-:Y:S01]  /*5a00*/  @!UPT UIADD3 URZ, UPT, UPT, URZ, URZ, URZ ;  /* 0x000000fffffff290 */ /* 0x000fe2000fffe0ff */
[----:B------:R-:W-:Y:S11]  /*5a10*/  @!P0 BRA `(.L_x_108) ;  /* 0x0000000000188947 */ /* 0x000ff60003800000 */
[----:B------:R-:W-:Y:S02]  /*5a20*/  LOP3.LUT P0, RZ, R88, 0xff, RZ, 0xc0, !PT ;  /* 0x000000ff58ff7812 */ /* 0x000fe4000780c0ff */
[----:B------:R-:W-:Y:S04]  /*5a30*/  ISETP.NE.U32.AND P1, PT, R2, RZ, PT ;  /* 0x000000ff0200720c */ /* 0x000fe80003f25070 */
[----:B------:R-:W-:Y:S04]  /*5a40*/  ISETP.NE.AND.EX P1, PT, R3, RZ, PT, P1 ;  /* 0x000000ff0300720c */ /* 0x000fe80003f25310 */
[----:B------:R-:W-:Y:S03]  /*5a50*/  PLOP3.LUT P1, PT, P1, PT, PT, 0x8, 0x80 ;  /* 0x000000000080781c */ /* 0x000fe60000f2e170 */
[----:B------:R-:W-:Y:S11]  /*5a60*/  @P0 FSETP.EQ.AND P1, PT, R41, RZ, PT ;  /* 0x000000ff2900020b */ /* 0x000ff60003f22000 */
[----:B------:R-:W-:Y:S02]  /*5a70*/  @!UPT UIADD3 URZ, UPT, UPT, URZ, URZ, URZ ;  /* 0x000000fffffff290 */ /* 0x000fe4000fffe0ff */
.L_x_108:
[----:B------:R-:W-:Y:S01]  /*5a80*/  ULEA UR4, UR12, UR24, 0x3 ;  /* 0x000000180c047291 */ /* 0x000fe2000f8e18ff */
[----:B--2---:R-:W-:Y:S02]  /*5a90*/  SHF.L.U32 R9, R15, 0x1f, RZ ;  /* 0x0000001f0f097819 */ /* 0x004fe400000006ff */
[----:B------:R-:W-:Y:S04]  /*5aa0*/  ELECT P0, URZ, PT ;  /* 0x0000000000ff782f */ /* 0x000fe80003800000 */
[----:B------:R-:W-:Y:S02]  /*5ab0*/  PLOP3.LUT P1, PT, P1, P0, PT, 0xf2, 0x2f ;  /* 0x00000000002f781c */ /* 0x000fe40000f21e72 */
[----:B------:R-:W2:Y:S11]  /*5ac0*/  SYNCS.PHASECHK.TRANS64.TRYWAIT P2, [UR4+0x158], R9 ;  /* 0x00015809ff0075a7 */ /* 0x000eb60008041104 */
[----:B------:R-:W-:Y:S05]  /*5ad0*/  @!P1 IADD3 R8, P0, PT, R16, 0x580, RZ ;  /* 0x0000058010089810 */ /* 0x000fea0007f1e0ff */
[----:B------:R-:W-:Y:S01]  /*5ae0*/  @!P1 IMAD.X R6, RZ, RZ, R17, P0 ;  /* 0x000000ffff069224 */ /* 0x000fe200000e0611 */
[----:B--2---:R-:W-:Y:S07]  /*5af0*/  @!P2 BRA `(.L_x_109) ;  /* 0x00000040009ca947 */ /* 0x004fee0003800000 */
.L_x_215:
[----:B------:R-:W3:Y:S01]  /*5b00*/  S2UR UR20, SR_CgaCtaId ;  /* 0x00000000001479c3 */ /* 0x000ee20000008800 */
[----:B------:R-:W-:Y:S01]  /*5b10*/  @!P1 R2UR UR7, R6 ;  /* 0x00000000060792ca */ /* 0x000fe200000e0000 */
[----:B------:R-:W-:Y:S01]  /*5b20*/  UIADD3 UR5, UPT, UPT, UR12, 0x1, URZ ;  /* 0x000000010c057890 */ /* 0x000fe2000fffe0ff */
[----:B------:R-:W-:Y:S01]  /*5b30*/  @!P1 R2UR UR6, R8 ;  /* 0x00000000080692ca */ /* 0x000fe200000e0000 */
[----:B------:R-:W-:Y:S01]  /*5b40*/  UIADD3 UR9, UPT, UPT, UR4, 0x140, URZ ;  /* 0x0000014004097890 */ /* 0x000fe2000fffe0ff */
[----:B------:R-:W-:Y:S01]  /*5b50*/  @!P1 IMAD.MOV.U32 R6, RZ, RZ, 0x2000 ;  /* 0x00002000ff069424 */ /* 0x000fe200078e00ff */
[----:B------:R-:W-:Y:S01]  /*5b60*/  UISETP.NE.AND UP0, UPT, UR5, 0x3, UPT ;  /* 0x000000030500788c */ /* 0x000fe2000bf05270 */
[----:B------:R-:W-:Y:S01]  /*5b70*/  VIADD R14, R14, 0x1 ;  /* 0x000000010e0e7836 */ /* 0x000fe20000000000 */
[----:B------:R-:W-:Y:S01]  /*5b80*/  UMOV UR22, 0x0 ;  /* 0x0000000000167882 */ /* 0x000fe20000000000 */
[----:B------:R-:W-:Y:S05]  /*5b90*/  UMOV UR23, 0x10000000 ;  /* 0x1000000000177882 */ /* 0x000fea0000000000 */
[----:B--2---:R-:W-:Y:S01]  /*5ba0*/  IMAD.U32 R9, RZ, RZ, UR7 ;  /* 0x00000007ff097e24 */ /* 0x004fe2000f8e00ff */
[----:B------:R-:W-:Y:S01]  /*5bb0*/  USEL UR7, URZ, 0x1, UP0 ;  /* 0x00000001ff077887 */ /* 0x000fe20008000000 */
[----:B------:R-:W-:Y:S01]  /*5bc0*/  IMAD.U32 R8, RZ, RZ, UR6 ;  /* 0x00000006ff087e24 */ /* 0x000fe2000f8e00ff */
[----:B------:R-:W-:Y:S02]  /*5bd0*/  USEL UR6, UR5, URZ, UP0 ;  /* 0x000000ff05067287 */ /* 0x000fe40008000000 */
[----:B------:R-:W-:Y:S01]  /*5be0*/  VOTEU.ALL UP0, P1 ;  /* 0x0000000000ff7886 */ /* 0x000fe20000800000 */
[----:B------:R-:W-:Y:S02]  /*5bf0*/  @!P1 R2UR UR19, R9 ;  /* 0x00000000091392ca */ /* 0x000fe400000e0000 */
[----:B------:R-:W-:Y:S02]  /*5c00*/  @!P1 R2UR UR18, R8 ;  /* 0x00000000081292ca */ /* 0x000fe400000e0000 */
[----:B------:R-:W-:Y:S01]  /*5c10*/  @!UP0 ULEA UR5, UR12, UR24, 0xd ;  /* 0x000000180c058291 */ /* 0x000fe2000f8e68ff */
[----:B------:R-:W-:Y:S01]  /*5c20*/  LOP3.LUT R15, R15, UR7, RZ, 0x3c, !PT ;  /* 0x000000070f0f7c12 */ /* 0x000fe2000f8e3cff */
[----:B---3--:R-:W-:Y:S02]  /*5c30*/  UPRMT UR20, UR20, 0x654, UR9 ;  /* 0x0000065414147896 */ /* 0x008fe40008000009 */
[----:B------:R-:W-:Y:S01]  /*5c40*/  @!UP0 UIADD3 UR8, UPT, UPT, UR5, 0x400, URZ ;  /* 0x0000040005088890 */ /* 0x000fe2000fffe0ff */
[----:B------:R-:W-:Y:S01]  /*5c50*/  SHF.L.U32 R0, R15, 0x1f, RZ ;  /* 0x0000001f0f007819 */ /* 0x000fe200000006ff */
[----:B------:R-:W-:Y:S01]  /*5c60*/  VOTEU.ALL UP0, P1 ;  /* 0x0000000000ff7886 */ /* 0x000fe20000800000 */
[----:B------:R-:W-:Y:S01]  /*5c70*/  UMOV UR12, UR36 ;  /* 0x00000024000c7c82 */ /* 0x000fe20008000000 */
[----:B------:R-:W-:Y:S05]  /*5c80*/  ULEA UR5, UR6, UR24, 0x3 ;  /* 0x0000001806057291 */ /* 0x000fea000f8e18ff */
[----:B------:R2:W-:Y:S01]  /*5c90*/  @!UP0 UTMALDG.3D [UR8], [UR18], desc[UR22] ;  /* 0x00001608120085b4 */ /* 0x0005e20008011000 */
[----:B------:R2:W-:Y:S01]  /*5ca0*/  @!P1 SYNCS.ARRIVE.TRANS64.RED.A0TR RZ, [UR4+0x140], R6 ;  /* 0x00014006ffff99a7 */ /* 0x0005e20008300404 */
[----:B------:R-:W-:Y:S02]  /*5cb0*/  SYNCS.ARRIVE.TRANS64.RED.A1T0 RZ, [UR20], RZ ;  /* 0x000000ffffff79a7 */ /* 0x000fe40008100414 */
[----:B------:R-:W3:Y:S02]  /*5cc0*/  SYNCS.PHASECHK.TRANS64.TRYWAIT P0, [UR5+0x158], R0 ;  /* 0x00015800ff0075a7 */ /* 0x000ee40008001105 */
[----:B--23--:R-:W-:Y:S05]  /*5cd0*/  @!P0 BRA `(.L_x_110) ;  /* 0x00000040003c8947 */ /* 0x00cfea0003800000 */
.L_x_217:
[----:B------:R-:W3:Y:S01]  /*5ce0*/  S2UR UR12, SR_CgaCtaId ;  /* 0x00000000000c79c3 */ /* 0x000ee20000008800 */
[----:B------:R-:W-:Y:S01]  /*5cf0*/  UIADD3 UR9, UPT, UPT, UR5, 0x140, URZ ;  /* 0x0000014005097890 */ /* 0x000fe2000fffe0ff */
[----:B------:R-:W-:Y:S01]  /*5d00*/  @!P1 IADD3 R6, P0, PT, R16, 0x580, RZ ;  /* 0x0000058010069810 */ /* 0x000fe20007f1e0ff */
[----:B------:R-:W-:Y:S01]  /*5d10*/  UPLOP3.LUT UP3, UPT, UPT, UPT, UPT, 0x80, 0x8 ;  /* 0x000000000008789c */ /* 0x000fe20003f6f070 */
[----:B------:R-:W-:Y:S01]  /*5d20*/  R2UR UR23, R90 ;  /* 0x000000005a1772ca */ /* 0x000fe200000e0000 */
[----:B------:R-:W-:Y:S01]  /*5d30*/  UMOV UR20, 0x0 ;  /* 0x0000000000147882 */ /* 0x000fe20000000000 */
[----:B------:R-:W-:Y:S01]  /*5d40*/  @!P1 R2UR UR7, R6 ;  /* 0x00000000060792ca */ /* 0x000fe200000e0000 */
[----:B--2---:R-:W-:Y:S01]  /*5d50*/  @!P1 IMAD.X R0, RZ, RZ, R17, P0 ;  /* 0x000000ffff009224 */ /* 0x004fe200000e0611 */
[----:B------:R-:W-:Y:S01]  /*5d60*/  UMOV UR21, 0x10000000 ;  /* 0x1000000000157882 */ /* 0x000fe20000000000 */
[----:B------:R-:W-:Y:S01]  /*5d70*/  VOTEU.ALL UP0, P1 ;  /* 0x0000000000ff7886 */ /* 0x000fe20000800000 */
[----:B------:R-:W-:Y:S02]  /*5d80*/  R2UR UR22, R91 ;  /* 0x000000005b1672ca */ /* 0x000fe400000e0000 */
[----:B------:R-:W-:Y:S02]  /*5d90*/  @!P1 R2UR UR4, R0 ;  /* 0x00000000000492ca */ /* 0x000fe400000e0000 */
[----:B------:R-:W-:Y:S01]  /*5da0*/  @!UP0 UIADD3 UR10, UPT, UPT, UR10, 0x20, URZ ;  /* 0x000000200a0a8890 */ /* 0x000fe2000fffe0ff */
[C---:B------:R-:W-:Y:S02]  /*5db0*/  ISETP.NE.AND P0, PT, R14.reuse, 0x2, PT ;  /* 0x000000020e00780c */ /* 0x040fe40003f05270 */
[----:B------:R-:W-:Y:S02]  /*5dc0*/  UIADD3 UR32, UPT, UPT, UR13, UR23, URZ ;  /* 0x000000170d207290 */ /* 0x000fe4000fffe0ff */
[----:B------:R-:W-:Y:S01]  /*5dd0*/  IMAD.U32 R8, RZ, RZ, UR7 ;  /* 0x00000007ff087e24 */ /* 0x000fe2000f8e00ff */
[----:B------:R-:W-:Y:S02]  /*5de0*/  SEL R0, RZ, 0x1, P0 ;  /* 0x00000001ff007807 */ /* 0x000fe40000000000 */
[----:B------:R-:W-:Y:S01]  /*5df0*/  SEL R14, R14, RZ, P0 ;  /* 0x000000ff0e0e7207 */ /* 0x000fe20000000000 */
[----:B------:R-:W-:Y:S01]  /*5e00*/  UIADD3 UR26, UPT, UPT, UR14, UR22, URZ ;  /* 0x000000160e1a7290 */ /* 0x000fe2000fffe0ff */
[----:B------:R-:W-:Y:S01]  /*5e10*/  @!P1 R2UR UR18, R8 ;  /* 0x00000000081292ca */ /* 0x000fe200000e0000 */
[----:B------:R-:W-:Y:S01]  /*5e20*/  IMAD.U32 R9, RZ, RZ, UR4 ;  /* 0x00000004ff097e24 */ /* 0x000fe2000f8e00ff */
[----:B------:R-:W-:Y:S01]  /*5e30*/  @!UP0 ULEA UR4, UR6, UR24, 0xd ;  /* 0x0000001806048291 */ /* 0x000fe2000f8e68ff */
[----:B------:R-:W-:Y:S03]  /*5e40*/  LOP3.LUT R13, R13, R0, RZ, 0x3c, !PT ;  /* 0x000000000d0d7212 */ /* 0x000fe600078e3cff */
[----:B------:R-:W-:Y:S01]  /*5e50*/  @!P1 R2UR UR19, R9 ;  /* 0x00000000091392ca */ /* 0x000fe200000e0000 */
[----:B------:R-:W-:Y:S02]  /*5e60*/  @!UP0 UIADD3 UR8, UPT, UPT, UR4, 0x400, URZ ;  /* 0x0000040004088890 */ /* 0x000fe4000fffe0ff */
[----:B---3--:R-:W-:Y:S01]  /*5e70*/  UPRMT UR4, UR12, 0x654, UR9 ;  /* 0x000006540c047896 */ /* 0x008fe20008000009 */
[----:B------:R-:W-:Y:S02]  /*5e80*/  VOTEU.ALL UP0, P1 ;  /* 0x0000000000ff7886 */ /* 0x000fe40000800000 */
[----:B------:R-:W-:Y:S01]  /*5e90*/  UMOV UR12, UR36 ;  /* 0x00000024000c7c82 */ /* 0x000fe20008000000 */
[----:B------:R-:W-:Y:S06]  /*5ea0*/  UMOV UR36, UR25 ;  /* 0x0000001900247c82 */ /* 0x000fec0008000000 */
[----:B------:R2:W-:Y:S01]  /*5eb0*/  @!UP0 UTMALDG.3D [UR8], [UR18], desc[UR20] ;  /* 0x00001408120085b4 */ /* 0x0005e20008011000 */
[----:B------:R3:W-:Y:S01]  /*5ec0*/  @!P1 SYNCS.ARRIVE.TRANS64.RED.A0TR RZ, [UR5+0x140], R7 ;  /* 0x00014007ffff99a7 */ /* 0x0007e20008300405 */
[----:B------:R-:W-:Y:S01]  /*5ed0*/  SYNCS.ARRIVE.TRANS64.RED.A1T0 RZ, [UR4], RZ ;  /* 0x000000ffffff79a7 */ /* 0x000fe20008100404 */
[----:B------:R-:W-:Y:S04]  /*5ee0*/  UIADD3 UR4, UPT, UPT, UR6, 0x1, URZ ;  /* 0x0000000106047890 */ /* 0x000fe8000fffe0ff */
[----:B------:R-:W-:Y:S04]  /*5ef0*/  UISETP.NE.AND UP0, UPT, UR4, 0x3, UPT ;  /* 0x000000030400788c */ /* 0x000fe8000bf05270 */
[----:B------:R-:W-:Y:S06]  /*5f00*/  USEL UR5, URZ, 0x1, UP0 ;  /* 0x00000001ff057887 */ /* 0x000fec0008000000 */
[----:B------:R-:W-:Y:S01]  /*5f10*/  LOP3.LUT R15, R15, UR5, RZ, 0x3c, !PT ;  /* 0x000000050f0f7c12 */ /* 0x000fe2000f8e3cff */
[----:B--2---:R-:W-:Y:S01]  /*5f20*/  USEL UR12, UR4, URZ, UP0 ;  /* 0x000000ff040c7287 */ /* 0x004fe20008000000 */
[----:B------:R-:W-:Y:S11]  /*5f30*/  BRA.U UP1, `(.L_x_111) ;  /* 0xfffffff101e87547 */ /* 0x000ff6000b83ffff */
[----:B------:R-:W-:Y:S01]  /*5f40*/  UIADD3 UR24, UPT, UPT, UR24, 0x158, URZ ;  /* 0x0000015818187890 */ /* 0x000fe2000fffe0ff */
[----:B------:R-:W-:-:S03]  /*5f50*/  SHF.L.U32 R3, R15, 0x1f, RZ ;  /* 0x0000001f0f037819 */ /* 0x000fc600000006ff */
[----:B------:R-:W-:-:S09]  /*5f60*/  ULEA UR4, UR12, UR24, 0x3 ;  /* 0x000000180c047291 */ /* 0x000fd2000f8e18ff */
[----:B------:R-:W2:Y:S02]  /*5f70*/  SYNCS.PHASECHK.TRANS64.TRYWAIT P0, [UR4], R3 ;  /* 0x00000003ff0075a7 */ /* 0x000ea40008001104 */
[----:B--2---:R-:W-:Y:S05]  /*5f80*/  @!P0 BRA `(.L_x_112) ;  /* 0x0000003c00a88947 */ /* 0x004fea0003800000 */
.L_x_219:
[----:B------:R-:W-:-:S04]  /*5f90*/  UIADD3 UR4, UPT, UPT, UR12, 0x1, URZ ;  /* 0x000000010c047890 */ /* 0x000fc8000fffe0ff */
[----:B------:R-:W-:-:S04]  /*5fa0*/  UISETP.NE.AND UP0, UPT, UR4, 0x3, UPT ;  /* 0x000000030400788c */ /* 0x000fc8000bf05270 */
[----:B------:R-:W-:Y:S02]  /*5fb0*/  USEL UR6, URZ, 0x1, UP0 ;  /* 0x00000001ff067887 */ /* 0x000fe40008000000 */
[----:B------:R-:W-:-:S04]  /*5fc0*/  USEL UR4, UR4, URZ, UP0 ;  /* 0x000000ff04047287 */ /* 0x000fc80008000000 */
[----:B------:R-:W-:Y:S01]  /*5fd0*/  ULEA UR5, UR4, UR24, 0x3 ;  /* 0x0000001804057291 */ /* 0x000fe2000f8e18ff */
[----:B------:R-:W-:-:S04]  /*5fe0*/  LOP3.LUT R15, R15, UR6, RZ, 0x3c, !PT ;  /* 0x000000060f0f7c12 */ /* 0x000fc8000f8e3cff */
[----:B--2---:R-:W-:-:S04]  /*5ff0*/  SHF.L.U32 R3, R15, 0x1f, RZ ;  /* 0x0000001f0f037819 */ /* 0x004fc800000006ff */
[----:B------:R-:W2:Y:S02]  /*6000*/  SYNCS.PHASECHK.TRANS64.TRYWAIT P0, [UR5], R3 ;  /* 0x00000003ff0075a7 */ /* 0x000ea40008001105 */
[----:B--2---:R-:W-:Y:S05]  /*6010*/  @!P0 BRA `(.L_x_113) ;  /* 0x0000003c009c8947 */ /* 0x004fea0003800000 */
.L_x_221:
[----:B------:R-:W-:-:S04]  /*6020*/  UIADD3 UR4, UPT, UPT, UR4, 0x1, URZ ;  /* 0x0000000104047890 */ /* 0x000fc8000fffe0ff */
[----:B------:R-:W-:-:S04]  /*6030*/  UISETP.NE.AND UP0, UPT, UR4, 0x3, UPT ;  /* 0x000000030400788c */ /* 0x000fc8000bf05270 */
[----:B------:R-:W-:Y:S02]  /*6040*/  USEL UR5, URZ, 0x1, UP0 ;  /* 0x00000001ff057887 */ /* 0x000fe40008000000 */
[----:B------:R-:W-:-:S04]  /*6050*/  USEL UR4, UR4, URZ, UP0 ;  /* 0x000000ff04047287 */ /* 0x000fc80008000000 */
[----:B------:R-:W-:Y:S01]  /*6060*/  ULEA UR4, UR4, UR24, 0x3 ;  /* 0x0000001804047291 */ /* 0x000fe2000f8e18ff */
[----:B--2---:R-:W-:-:S04]  /*6070*/  LOP3.LUT R3, R15, UR5, RZ, 0x3c, !PT ;  /* 0x000000050f037c12 */ /* 0x004fc8000f8e3cff */
[----:B------:R-:W-:Y:S01]  /*6080*/  SHF.L.U32 R3, R3, 0x1f, RZ ;  /* 0x0000001f03037819 */ /* 0x000fe200000006ff */
[----:B------:R-:W-:-:S07]  /*6090*/  IMAD.U32 R0, RZ, RZ, UR4 ;  /* 0x00000004ff007e24 */ /* 0x000fce000f8e00ff */
.L_x_114:
[----:B--2---:R2:W4:Y:S02]  /*60a0*/  SYNCS.PHASECHK.TRANS64.TRYWAIT P0, [R0+URZ], R3 ;  /* 0x00000003000075a7 */ /* 0x00452400080011ff */
[----:B----4-:R-:W-:Y:S05]  /*60b0*/  @!P0 NANOSLEEP.SYNCS 0x989680 ;  /* 0x009896800000895d */ /* 0x010fea0003900000 */
[----:B------:R-:W4:Y:S02]  /*60c0*/  @!P0 SYNCS.PHASECHK.TRANS64 P0, [R0+URZ], R3 ;  /* 0x00000003000085a7 */ /* 0x000f2400080010ff */
[----:B-1--4-:R-:W-:Y:S05]  /*60d0*/  @P0 EXIT ;  /* 0x000000000000094d */ /* 0x012fea0003800000 */
[----:B------:R-:W-:Y:S05]  /*60e0*/  BRA `(.L_x_114) ;  /* 0xfffffffc00ec7947 */ /* 0x000fea000383ffff */
.L_x_102:
[----:B------:R-:W-:-:S06]  /*60f0*/  UISETP.GE.AND UP0, UPT, UR22, 0x4, UPT ;  /* 0x000000041600788c */ /* 0x000fcc000bf06270 */
[----:B------:R-:W-:-:S13]  /*6100*/  PLOP3.LUT P0, PT, PT, PT, UP0, 0x80, 0x8 ;  /* 0x000000000008781c */ /* 0x000fda0003f0f008 */
[----:B-1----:R-:W-:Y:S05]  /*6110*/  @!P0 EXIT ;  /* 0x000000000000894d */ /* 0x002fea0003800000 */
[----:B------:R-:W1:Y:S08]  /*6120*/  S2UR UR4, SR_CgaCtaId ;  /* 0x00000000000479c3 */ /* 0x000e700000008800 */
[----:B------:R-:W-:Y:S01]  /*6130*/  BAR.SYNC.DEFER_BLOCKING 0x6, 0xa0 ;  /* 0x0182800000007b1d */ /* 0x000fe20000010000 */
[C---:B------:R-:W-:Y:S01]  /*6140*/  IMAD.SHL.U32 R5, R95.reuse, 0x20, RZ ;  /* 0x000000205f057824 */ /* 0x040fe200078e00ff */
[C---:B------:R-:W-:Y:S01]  /*6150*/  LOP3.LUT R96, R95.reuse, 0x2, RZ, 0xc0, !PT ;  /* 0x000000025f607812 */ /* 0x040fe200078ec0ff */
[C---:B------:R-:W-:Y:S01]  /*6160*/  IMAD.SHL.U32 R100, R95.reuse, 0x4, RZ ;  /* 0x000000045f647824 */ /* 0x040fe200078e00ff */
[C---:B------:R-:W-:Y:S01]  /*6170*/  LOP3.LUT R101, R95.reuse, 0x60, RZ, 0xc0, !PT ;  /* 0x000000605f657812 */ /* 0x040fe200078ec0ff */
[----:B------:R-:W-:Y:S01]  /*6180*/  IMAD.U32 R37, R95, 0x10000, RZ ;  /* 0x000100005f257824 */ /* 0x000fe200078e00ff */
[----:B------:R-:W-:-:S02]  /*6190*/  UMOV UR47, 0x400 ;  /* 0x00000400002f7882 */ /* 0x000fc40000000000 */
[----:B------:R-:W2:Y:S01]  /*61a0*/  LDC.64 R80, c[0x0][0x888] ;  /* 0x00022200ff507b82 */ /* 0x000ea20000000a00 */
[----:B------:R-:W-:Y:S01]  /*61b0*/  LOP3.LUT R7, R5, 0xc0, RZ, 0xc0, !PT ;  /* 0x000000c005077812 */ /* 0x000fe200078ec0ff */
[----:B------:R-:W-:Y:S01]  /*61c0*/  HFMA2 R36, -RZ, RZ, 0, 0 ;  /* 0x00000000ff247431 */ /* 0x000fe200000001ff */
[----:B------:R-:W-:Y:S01]  /*61d0*/  LOP3.LUT R95, R95, 0x4, RZ, 0xc0, !PT ;  /* 0x000000045f5f7812 */ /* 0x000fe200078ec0ff */
[----:B------:R-:W-:Y:S01]  /*61e0*/  IMAD.MOV.U32 R98, RZ, RZ, RZ ;  /* 0x000000ffff627224 */ /* 0x000fe200078e00ff */
[----:B------:R-:W-:Y:S01]  /*61f0*/  LOP3.LUT R100, R7, 0x18, R100, 0xf8, !PT ;  /* 0x0000001807647812 */ /* 0x000fe200078ef864 */
[----:B------:R-:W-:Y:S01]  /*6200*/  IMAD.MOV.U32 R94, RZ, RZ, RZ ;  /* 0x000000ffff5e7224 */ /* 0x000fe200078e00ff */
[----:B------:R-:W-:Y:S01]  /*6210*/  LOP3.LUT R37, R37, 0x600000, RZ, 0xc0, !PT ;  /* 0x0060000025257812 */ /* 0x000fe200078ec0ff */
[----:B------:R-:W3:Y:S01]  /*6220*/  LDC.64 R82, c[0x0][0x890] ;  /* 0x00022400ff527b82 */ /* 0x000ee20000000a00 */
[----:B------:R-:W-:Y:S01]  /*6230*/  IADD3 R99, PT, PT, -R95, 0x2, RZ ;  /* 0x000000025f637810 */ /* 0x000fe20007ffe1ff */
[----:B------:R-:W-:Y:S01]  /*6240*/  IMAD.MOV R96, RZ, RZ, -R96 ;  /* 0x000000ffff607224 */ /* 0x000fe200078e0a60 */
[----:B------:R-:W-:Y:S01]  /*6250*/  LOP3.LUT R100, R100, 0xf20, R5, 0xf8, !PT ;  /* 0x00000f2064647812 */ /* 0x000fe200078ef805 */
[----:B------:R-:W4:Y:S01]  /*6260*/  LDCU UR62, c[0x0][0x370] ;  /* 0x00006e00ff3e77ac */ /* 0x000f220008000800 */
[----:B------:R-:W-:Y:S01]  /*6270*/  MOV R97, RZ ;  /* 0x000000ff00617202 */ /* 0x000fe20000000f00 */
[----:B------:R-:W-:Y:S01]  /*6280*/  IMAD.SHL.U32 R99, R99, 0x10, RZ ;  /* 0x0000001063637824 */ /* 0x000fe200078e00ff */
[----:B------:R-:W-:Y:S01]  /*6290*/  IADD3 R95, PT, PT, -R95, RZ, RZ ;  /* 0x000000ff5f5f7210 */ /* 0x000fe20007ffe1ff */
[----:B-1----:R-:W-:Y:S01]  /*62a0*/  ULEA UR47, UR4, UR47, 0x18 ;  /* 0x0000002f042f7291 */ /* 0x002fe2000f8ec0ff */
[----:B------:R-:W1:Y:S01]  /*62b0*/  LDC.64 R78, c[0x0][0x8b0] ;  /* 0x00022c00ff4e7b82 */ /* 0x000e620000000a00 */
[----:B------:R-:W-:Y:S01]  /*62c0*/  UMOV UR54, 0x1 ;  /* 0x0000000100367882 */ /* 0x000fe20000000000 */
[----:B------:R-:W-:Y:S01]  /*62d0*/  UMOV UR46, URZ ;  /* 0x000000ff002e7c82 */ /* 0x000fe20008000000 */
[----:B------:R-:W-:Y:S01]  /*62e0*/  UIADD3 UR4, UPT, UPT, UR47, 0x400, URZ ;  /* 0x000004002f047890 */ /* 0x000fe2000fffe0ff */
[----:B------:R-:W1:Y:S04]  /*62f0*/  LDCU UR41, c[0x0][0xb0c] ;  /* 0x00016180ff2977ac */ /* 0x000e680008000800 */
[----:B------:R-:W4:Y:S01]  /*6300*/  LDS R0, [UR47+0x230] ;  /* 0x0002302fff007984 */ /* 0x000f220008000800 */
[----:B------:R-:W1:Y:S01]  /*6310*/  LDC.64 R76, c[0x0][0x8a8] ;  /* 0x00022a00ff4c7b82 */ /* 0x000e620000000a00 */
[----:B------:R-:W-:Y:S01]  /*6320*/  LEA R100, R100, UR4, 0x1 ;  /* 0x0000000464647c11 */ /* 0x000fe2000f8e08ff */
[----:B------:R-:W1:Y:S01]  /*6330*/  LDCU UR39, c[0x0][0xb30] ;  /* 0x00016600ff2777ac */ /* 0x000e620008000800 */
[----:B------:R-:W1:Y:S01]  /*6340*/  LDCU.64 UR60, c[0x0][0x888] ;  /* 0x00011100ff3c77ac */ /* 0x000e620008000a00 */
[----:B------:R-:W1:Y:S01]  /*6350*/  LDCU.64 UR42, c[0x0][0xb28] ;  /* 0x00016500ff2a77ac */ /* 0x000e620008000a00 */
[----:B------:R-:W1:Y:S01]  /*6360*/  LDCU.128 UR56, c[0x0][0xb10] ;  /* 0x00016200ff3877ac */ /* 0x000e620008000c00 */
[----:B------:R-:W1:Y:S01]  /*6370*/  LDCU UR55, c[0x0][0x374] ;  /* 0x00006e80ff3777ac */ /* 0x000e620008000800 */
[----:B------:R-:W-:Y:S01]  /*6380*/  UMOV UR53, URZ ;  /* 0x000000ff00357c82 */ /* 0x000fe20008000000 */
[----:B------:R-:W-:Y:S01]  /*6390*/  UMOV UR52, URZ ;  /* 0x000000ff00347c82 */ /* 0x000fe20008000000 */
[----:B----4-:R-:W-:-:S02]  /*63a0*/  IMAD.IADD R37, R0, 0x1, R37 ;  /* 0x0000000100257824 */ /* 0x010fc400078e0225 */
[----:B--23--:R-:W-:-:S07]  /*63b0*/  IMAD.U32 R0, RZ, RZ, UR4 ;  /* 0x00000004ff007e24 */ /* 0x00cfce000f8e00ff */
.L_x_145:
[C---:B------:R-:W-:Y:S02]  /*63c0*/  LEA R3, R94.reuse, UR47, 0x3 ;  /* 0x0000002f5e037c11 */ /* 0x040fe4000f8e18ff */
[----:B------:R-:W-:Y:S02]  /*63d0*/  SHF.L.U32 R0, R97, 0x1f, RZ ;  /* 0x0000001f61007819 */ /* 0x000fe400000006ff */
[----:B------:R-:W-:Y:S02]  /*63e0*/  LEA R5, R94, UR47, 0x4 ;  /* 0x0000002f5e057c11 */ /* 0x000fe4000f8e20ff */
[----:B------:R-:W2:Y:S02]  /*63f0*/  SYNCS.PHASECHK.TRANS64.TRYWAIT P0, [R3+URZ+0x180], R0 ;  /* 0x00018000030075a7 */ /* 0x000ea400080011ff */
[----:B-12---:R-:W-:Y:S05]  /*6400*/  @!P0 BRA `(.L_x_115) ;  /* 0x0000003800b88947 */ /* 0x006fea0003800000 */
.L_x_222:
[----:B------:R-:W3:Y:S01]  /*6410*/  LDS.128 R4, [R5+0x210] ;  /* 0x0002100005047984 */ /* 0x000ee20000000c00 */
[----:B------:R-:W-:Y:S01]  /*6420*/  UISETP.GE.AND UP0, UPT, UR40, 0x1, UPT ;  /* 0x000000012800788c */ /* 0x000fe2000bf06270 */
[----:B------:R-:W-:Y:S01]  /*6430*/  @!PT LDS RZ, [RZ] ;  /* 0x00000000fffff984 */ /* 0x000fe20000000800 */
[----:B------:R-:W-:Y:S01]  /*6440*/  @!PT LDS RZ, [RZ] ;  /* 0x00000000fffff984 */ /* 0x000fe20000000800 */
[----:B------:R-:W-:Y:S01]  /*6450*/  @!PT LDS RZ, [RZ] ;  /* 0x00000000fffff984 */ /* 0x000fe20000000800 */
[----:B------:R-:W-:Y:S01]  /*6460*/  @!PT LDS RZ, [RZ] ;  /* 0x00000000fffff984 */ /* 0x000fe20000000800 */
[----:B------:R4:W-:Y:S06]  /*6470*/  MEMBAR.ALL.CTA ;  /* 0x0000000000007992 */ /* 0x0009ec0000008000 */
[----:B----4-:R-:W4:Y:S01]  /*6480*/  FENCE.VIEW.ASYNC.S ;  /* 0x00000000000073c6 */ /* 0x010f220000000000 */
[----:B---3--:R-:W-:Y:S11]  /*6490*/  LOP3.LUT P0, RZ, R6, 0x1, RZ, 0xc0, !PT ;  /* 0x0000000106ff7812 */ /* 0x008ff6000780c0ff */
[----:B------:R-:W-:Y:S02]  /*64a0*/  @!UPT UIADD3 URZ, UPT, UPT, URZ, URZ, URZ ;  /* 0x000000fffffff290 */ /* 0x000fe4000fffe0ff */
[----:B----4-:R-:W-:Y:S01]  /*64b0*/  VOTEU.ANY UP1, P0 ;  /* 0x0000000000ff7886 */ /* 0x010fe20000020100 */
[----:B------:R-:W-:Y:S01]  /*64c0*/  PLOP3.LUT P0, PT, PT, PT, UP1, 0x80, 0x8 ;  /* 0x000000000008781c */ /* 0x000fe20003f0f018 */
[----:B------:R-:W-:Y:S06]  /*64d0*/  UP2UR UR4, UPR, URZ, 0x2 ;  /* 0x00000002ff047883 */ /* 0x000fec0008000000 */
[----:B------:R-:W-:Y:S06]  /*64e0*/  IMAD.U32 R102, RZ, RZ, UR4 ;  /* 0x00000004ff667e24 */ /* 0x000fec000f8e00ff */
[----:B--2---:R-:W-:Y:S02]  /*64f0*/  @P0 SHF.R.U32.HI R0, RZ, 0x10, R5 ;  /* 0x00000010ff000819 */ /* 0x004fe40000011605 */
        /* <DEDUP_REMOVED lines=12> */
[----:B------:R-:W3:Y:S01]  /*65c0*/  LDCU UR12, c[0x0][0xb20] ;  /* 0x00016400ff0c77ac */ /* 0x000ee20008000800 */
[----:B-1----:R-:W-:Y:S02]  /*65d0*/  UIMAD.WIDE.U32 UR4, UR55, UR59, URZ ;  /* 0x0000003b370472a5 */ /* 0x002fe4000f8e00ff */
[----:B------:R-:W-:Y:S02]  /*65e0*/  UIMAD.WIDE.U32 UR6, UR62, UR56, URZ ;  /* 0x000000383e0672a5 */ /* 0x000fe4000f8e00ff */
[----:B------:R-:W-:Y:S02]  /*65f0*/  UISETP.NE.AND UP0, UPT, UR58, 0x1, UPT ;  /* 0x000000013a00788c */ /* 0x000fe4000bf05270 */
[----:B------:R-:W-:Y:S02]  /*6600*/  UIMAD.WIDE.U32 UR8, UR37, UR59, URZ ;  /* 0x0000003b250872a5 */ /* 0x000fe4000f8e00ff */
[----:B------:R-:W-:Y:S02]  /*6610*/  UIMAD.WIDE.U32 UR10, UR38, UR56, URZ ;  /* 0x00000038260a72a5 */ /* 0x000fe4000f8e00ff */
[----:B------:R-:W-:Y:S02]  /*6620*/  UISETP.NE.AND UP1, UPT, UR41, 0x1, UPT ;  /* 0x000000012900788c */ /* 0x000fe4000bf25270 */
[----:B------:R-:W-:Y:S01]  /*6630*/  UISETP.NE.AND UP2, UPT, UR40, 0x1, UPT ;  /* 0x000000012800788c */ /* 0x000fe2000bf45270 */
[----:B------:R-:W-:Y:S02]  /*6640*/  UMOV UR4, UR5 ;  /* 0x0000000500047c82 */ /* 0x000fe40008000000 */
[----:B---3--:R-:W-:Y:S03]  /*6650*/  USHF.R.U32.HI UR5, URZ, UR12, UR4 ;  /* 0x0000000cff057299 */ /* 0x008fe60008011604 */
[----:B------:R-:W-:Y:S02]  /*6660*/  UMOV UR4, UR7 ;  /* 0x0000000700047c82 */ /* 0x000fe40008000000 */
[----:B------:R-:W-:Y:S02]  /*6670*/  USHF.R.U32.HI UR7, URZ, UR57, UR4 ;  /* 0x00000039ff077299 */ /* 0x000fe40008011604 */
[----:B------:R-:W-:Y:S02]  /*6680*/  USEL UR4, UR55, UR5, !UP0 ;  /* 0x0000000537047287 */ /* 0x000fe4000c000000 */
[----:B------:R-:W-:Y:S01]  /*6690*/  USEL UR7, UR62, UR7, !UP1 ;  /* 0x000000073e077287 */ /* 0x000fe2000c800000 */
[----:B------:R-:W-:Y:S01]  /*66a0*/  UMOV UR5, UR9 ;  /* 0x0000000900057c82 */ /* 0x000fe20008000000 */
[----:B------:R-:W-:Y:S02]  /*66b0*/  UIMAD.WIDE.U32 UR8, UR4, UR42, URZ ;  /* 0x0000002a040872a5 */ /* 0x000fe4000f8e00ff */
[----:B------:R-:W-:Y:S03]  /*66c0*/  USHF.R.U32.HI UR6, URZ, UR12, UR5 ;  /* 0x0000000cff067299 */ /* 0x000fe60008011605 */
[----:B------:R-:W-:Y:S01]  /*66d0*/  UMOV UR5, UR11 ;  /* 0x0000000b00057c82 */ /* 0x000fe20008000000 */
[----:B------:R-:W-:Y:S02]  /*66e0*/  UIMAD.WIDE.U32 UR10, UR7, UR42, URZ ;  /* 0x0000002a070a72a5 */ /* 0x000fe4000f8e00ff */
[----:B------:R-:W-:Y:S02]  /*66f0*/  USHF.R.U32.HI UR12, URZ, UR57, UR5 ;  /* 0x00000039ff0c7299 */ /* 0x000fe40008011605 */
[----:B------:R-:W-:Y:S01]  /*6700*/  USEL UR6, UR37, UR6, !UP0 ;  /* 0x0000000625067287 */ /* 0x000fe2000c000000 */
[----:B------:R-:W-:Y:S02]  /*6710*/  UMOV UR5, UR9 ;  /* 0x0000000900057c82 */ /* 0x000fe40008000000 */
[----:B------:R-:W-:Y:S01]  /*6720*/  UMOV UR10, UR11 ;  /* 0x0000000b000a7c82 */ /* 0x000fe20008000000 */
[----:B------:R-:W-:Y:S02]  /*6730*/  @UP2 USHF.R.U32.HI UR4, URZ, UR43, UR5 ;  /* 0x0000002bff042299 */ /* 0x000fe40008011605 */
[----:B------:R-:W-:Y:S02]  /*6740*/  @UP2 USHF.R.U32.HI UR7, URZ, UR43, UR10 ;  /* 0x0000002bff072299 */ /* 0x000fe4000801160a */
[----:B------:R-:W-:Y:S02]  /*6750*/  UIMAD UR4, UR40, UR4, URZ ;  /* 0x00000004280472a4 */ /* 0x000fe4000f8e02ff */
[----:B------:R-:W-:Y:S02]  /*6760*/  UIMAD.WIDE.U32 UR10, UR6, UR42, URZ ;  /* 0x0000002a060a72a5 */ /* 0x000fe4000f8e00ff */
[----:B------:R-:W-:Y:S02]  /*6770*/  USEL UR5, UR38, UR12, !UP1 ;  /* 0x0000000c26057287 */ /* 0x000fe4000c800000 */
[----:B------:R-:W-:Y:S02]  /*6780*/  UIMAD UR8, UR40, UR7, URZ ;  /* 0x00000007280872a4 */ /* 0x000fe4000f8e02ff */
[----:B------:R-:W-:Y:S03]  /*6790*/  UISETP.GE.AND UP0, UPT, UR6, UR4, UPT ;  /* 0x000000040600728c */ /* 0x000fe6000bf06270 */
[----:B------:R-:W-:Y:S01]  /*67a0*/  UMOV UR4, UR11 ;  /* 0x0000000b00047c82 */ /* 0x000fe20008000000 */
[----:B------:R-:W-:Y:S02]  /*67b0*/  UISETP.GE.OR UP0, UPT, UR5, UR8, UP0 ;  /* 0x000000080500728c */ /* 0x000fe40008706670 */
[----:B------:R-:W-:Y:S02]  /*67c0*/  USHF.R.U32.HI UR4, URZ, UR43, UR4 ;  /* 0x0000002bff047299 */ /* 0x000fe40008011604 */
[----:B------:R-:W-:Y:S02]  /*67d0*/  UIMAD.WIDE.U32 UR8, UR5, UR42, URZ ;  /* 0x0000002a050872a5 */ /* 0x000fe4000f8e00ff */
[----:B------:R-:W-:Y:S02]  /*67e0*/  USEL UR11, UR6, UR4, !UP2 ;  /* 0x00000004060b7287 */ /* 0x000fe4000d000000 */
[----:B------:R-:W-:Y:S02]  /*67f0*/  UIADD3 UR8, UPT, UPT, -UR5, URZ, URZ ;  /* 0x000000ff05087290 */ /* 0x000fe4000fffe1ff */
[----:B------:R-:W-:Y:S01]  /*6800*/  UIADD3 UR10, UPT, UPT, -UR11, URZ, URZ ;  /* 0x000000ff0b0a7290 */ /* 0x000fe2000fffe1ff */
[----:B------:R-:W-:Y:S01]  /*6810*/  @!UP0 UMOV UR4, UR9 ;  /* 0x0000000900048c82 */ /* 0x000fe20008000000 */
[----:B------:R-:W-:Y:S02]  /*6820*/  UIADD3 UR9, UPT, UPT, -UR6, URZ, URZ ;  /* 0x000000ff06097290 */ /* 0x000fe4000fffe1ff */
[----:B------:R-:W-:Y:S02]  /*6830*/  @!UP0 USHF.R.U32.HI UR4, URZ, UR43, UR4 ;  /* 0x0000002bff048299 */ /* 0x000fe40008011604 */
[----:B------:R-:W-:Y:S02]  /*6840*/  UIMAD UR10, UR40, UR10, UR6 ;  /* 0x0000000a280a72a4 */ /* 0x000fe4000f8e0206 */
[----:B------:R-:W-:Y:S04]  /*6850*/  @!UP0 USEL UR4, UR5, UR4, !UP2 ;  /* 0x0000000405048287 */ /* 0x000fe8000d000000 */
[----:B------:R-:W-:Y:S02]  /*6860*/  @!UP0 UIMAD UR10, UR7, UR10, UR4 ;  /* 0x0000000a070a82a4 */ /* 0x000fe4000f8e0204 */
[----:B------:R-:W-:Y:S02]  /*6870*/  @!UP0 UIADD3 UR11, UPT, UPT, UR11, -UR4, URZ ;  /* 0x800000040b0b8290 */ /* 0x000fe4000fffe0ff */
[----:B------:R-:W-:Y:S02]  /*6880*/  UIMAD UR7, UR41, UR8, UR38 ;  /* 0x00000008290772a4 */ /* 0x000fe4000f8e0226 */
[----:B------:R-:W-:Y:S02]  /*6890*/  @!UP0 UIMAD UR6, UR11, UR40, UR5 ;  /* 0x000000280b0682a4 */ /* 0x000fe4000f8e0205 */
[----:B------:R-:W-:Y:S01]  /*68a0*/  UIMAD UR4, UR58, UR9, UR37 ;  /* 0x000000093a0472a4 */ /* 0x000fe2000f8e0225 */
[----:B------:R-:W-:Y:S02]  /*68b0*/  @!UP0 UMOV UR5, UR10 ;  /* 0x0000000a00058c82 */ /* 0x000fe40008000000 */
[----:B------:R-:W-:Y:S02]  /*68c0*/  UIMAD UR38, UR5, UR41, UR7 ;  /* 0x00000029052672a4 */ /* 0x000fe4000f8e0207 */
[----:B------:R-:W-:Y:S11]  /*68d0*/  UIMAD UR37, UR6, UR58, UR4 ;  /* 0x0000003a062572a4 */ /* 0x000ff6000f8e0204 */
[----:B------:R-:W-:Y:S01]  /*68e0*/  @!UPT UIADD3 URZ, UPT, UPT, URZ, URZ, URZ ;  /* 0x000000fffffff290 */ /* 0x000fe2000fffe0ff */
.L_x_116:
[----:B-1----:R-:W-:Y:S01]  /*68f0*/  UISETP.NE.AND UP0, UPT, UR39, 0x1, UPT ;  /* 0x000000012700788c */ /* 0x002fe2000bf05270 */
[----:B------:R-:W-:Y:S01]  /*6900*/  IADD3 R94, PT, PT, R94, 0x1, RZ ;  /* 0x000000015e5e7810 */ /* 0x000fe20007ffe0ff */
[----:B------:R-:W-:Y:S02]  /*6910*/  UIADD3 UR11, UPT, UPT, UR47, 0x400, URZ ;  /* 0x000004002f0b7890 */ /* 0x000fe4000fffe0ff */
[----:B------:R-:W-:Y:S02]  /*6920*/  USHF.L.U32 UR50, UR26, 0x7, URZ ;  /* 0x000000071a327899 */ /* 0x000fe400080006ff */
[----:B------:R-:W-:Y:S05]  /*6930*/  USHF.L.U32 UR49, UR32, 0x6, URZ ;  /* 0x0000000620317899 */ /* 0x000fea00080006ff */
[----:B------:R-:W1:Y:S01]  /*6940*/  @!UP0 LDCU.128 UR12, c[0x0][0xb10] ;  /* 0x00016200ff0c87ac */ /* 0x000e620008000c00 */
[----:B------:R-:W3:Y:S01]  /*6950*/  @!UP0 LDCU UR5, c[0x0][0xb0c] ;  /* 0x00016180ff0587ac */ /* 0x000ee20008000800 */
[----:B------:R-:W4:Y:S01]  /*6960*/  @!UP0 LDCU UR10, c[0x0][0xb20] ;  /* 0x00016400ff0a87ac */ /* 0x000f220008000800 */
[----:B-1----:R-:W-:Y:S02]  /*6970*/  UIMAD.WIDE.U32 UR8, UR38, UR12, URZ ;  /* 0x0000000c260872a5 */ /* 0x002fe4000f8e00ff */
[----:B------:R-:W-:Y:S02]  /*6980*/  UIMAD.WIDE.U32 UR6, UR37, UR15, URZ ;  /* 0x0000000f250672a5 */ /* 0x000fe4000f8e00ff */
[----:B------:R-:W-:Y:S03]  /*6990*/  @!UP0 UISETP.NE.AND UP1, UPT, UR14, 0x1, UPT ;  /* 0x000000010e00888c */ /* 0x000fe6000bf25270 */
[----:B------:R-:W-:Y:S01]  /*69a0*/  @!UP0 UMOV UR4, UR9 ;  /* 0x0000000900048c82 */ /* 0x000fe20008000000 */
[----:B---3--:R-:W-:Y:S02]  /*69b0*/  @!UP0 UISETP.NE.AND UP2, UPT, UR5, 0x1, UPT ;  /* 0x000000010500888c */ /* 0x008fe4000bf45270 */
[----:B------:R-:W-:Y:S01]  /*69c0*/  @!UP0 USHF.R.U32.HI UR4, URZ, UR13, UR4 ;  /* 0x0000000dff048299 */ /* 0x000fe20008011604 */
[----:B------:R-:W-:Y:S02]  /*69d0*/  @!UP0 UMOV UR6, UR7 ;  /* 0x0000000700068c82 */ /* 0x000fe40008000000 */
[----:B----4-:R-:W-:Y:S02]  /*69e0*/  @!UP0 USHF.R.U32.HI UR6, URZ, UR10, UR6 ;  /* 0x0000000aff068299 */ /* 0x010fe40008011606 */
[----:B------:R-:W-:Y:S02]  /*69f0*/  @!UP0 USEL UR7, UR38, UR4, !UP2 ;  /* 0x0000000426078287 */ /* 0x000fe4000d000000 */
[----:B------:R-:W-:Y:S04]  /*6a00*/  @!UP0 USEL UR6, UR37, UR6, !UP1 ;  /* 0x0000000625068287 */ /* 0x000fe8000c800000 */
[----:B------:R-:W-:Y:S02]  /*6a10*/  @!UP0 UIADD3 UR4, UPT, UPT, -UR7, UR6, URZ ;  /* 0x0000000607048290 */ /* 0x000fe4000fffe1ff */
[----:B------:R-:W-:Y:S02]  /*6a20*/  @!UP0 UIADD3 UR6, UPT, UPT, UR7, -UR6, URZ ;  /* 0x8000000607068290 */ /* 0x000fe4000fffe0ff */
[----:B------:R-:W-:Y:S02]  /*6a30*/  @!UP0 UIMAD UR38, UR4, UR5, UR38 ;  /* 0x00000005042682a4 */ /* 0x000fe4000f8e0226 */
[----:B------:R-:W-:Y:S02]  /*6a40*/  @!UP0 UIMAD UR37, UR6, UR14, UR37 ;  /* 0x0000000e062582a4 */ /* 0x000fe4000f8e0225 */
[----:B------:R-:W-:Y:S09]  /*6a50*/  ULOP3.LUT UP0, URZ, UR11, 0x1b0, URZ, 0xc0, !UPT ;  /* 0x000001b00bff7892 */ /* 0x000ff2000f80c0ff */
[----:B------:R-:W-:Y:S05]  /*6a60*/  BRA.U !UP0, `(.L_x_117) ;  /* 0x00000001087c7547 */ /* 0x000fea000b800000 */
[----:B------:R-:W1:Y:S01]  /*6a70*/  LDCU.64 UR8, c[0x4][0x80] ;  /* 0x01001000ff0877ac */ /* 0x000e620008000a00 */
[----:B------:R-:W-:Y:S01]  /*6a80*/  MOV R2, 0x0 ;  /* 0x0000000000027802 */ /* 0x000fe20000000f00 */
[----:B------:R-:W-:Y:S02]  /*6a90*/  HFMA2 R12, -RZ, RZ, 0, 5.9604644775390625e-08 ;  /* 0x00000001ff0c7431 */ /* 0x000fe400000001ff */
[----:B------:R-:W-:Y:S01]  /*6aa0*/  IMAD.MOV.U32 R8, RZ, RZ, 0x70 ;  /* 0x00000070ff087424 */ /* 0x000fe200078e00ff */
[----:B------:R3:W4:Y:S01]  /*6ab0*/  LDC.64 R14, c[0x4][R2] ;  /* 0x01000000020e7b82 */ /* 0x0007220000000a00 */
[----:B------:R-:W2:Y:S01]  /*6ac0*/  LDCU.64 UR6, c[0x4][0x88] ;  /* 0x01001100ff0677ac */ /* 0x000ea20008000a00 */
[----:B------:R-:W-:Y:S01]  /*6ad0*/  IMAD.MOV.U32 R13, RZ, RZ, RZ ;  /* 0x000000ffff0d7224 */ /* 0x000fe200078e00ff */
[----:B------:R-:W2:Y:S01]  /*6ae0*/  LDCU.64 UR4, c[0x4][0x8] ;  /* 0x01000100ff0477ac */ /* 0x000ea20008000a00 */
[----:B-1----:R-:W-:Y:S01]  /*6af0*/  MOV R5, UR9 ;  /* 0x0000000900057c02 */ /* 0x002fe20008000f00 */
[----:B------:R-:W-:Y:S01]  /*6b00*/  IMAD.U32 R4, RZ, RZ, UR8 ;  /* 0x00000008ff047e24 */ /* 0x000fe2000f8e00ff */
[----:B--2---:R-:W-:Y:S01]  /*6b10*/  MOV R7, UR7 ;  /* 0x0000000700077c02 */ /* 0x004fe20008000f00 */
[----:B------:R-:W-:Y:S01]  /*6b20*/  IMAD.U32 R6, RZ, RZ, UR6 ;  /* 0x00000006ff067e24 */ /* 0x000fe2000f8e00ff */
[----:B------:R-:W-:Y:S01]  /*6b30*/  MOV R11, UR5 ;  /* 0x00000005000b7c02 */ /* 0x000fe20008000f00 */
[----:B------:R-:W-:Y:S02]  /*6b40*/  IMAD.U32 R10, RZ, RZ, UR4 ;  /* 0x00000004ff0a7e24 */ /* 0x000fe4000f8e00ff */
[----:B------:R-:W-:Y:S07]  /*6b50*/  LEPC R20, `(.L_x_118) ;  /* 0x000000001014794e */ /* 0x000fee0000000000 */
[----:B---345:R-:W-:Y:S05]  /*6b60*/  CALL.ABS.NOINC R14 ;  /* 0x000000000e007343 */ /* 0x038fea0003c00000 */
.L_x_118:
[----:B------:R-:W1:Y:S01]  /*6b70*/  LDCU.64 UR8, c[0x4][0x80] ;  /* 0x01001000ff0877ac */ /* 0x000e620008000a00 */
[----:B------:R-:W2:Y:S01]  /*6b80*/  LDC.64 R2, c[0x4][R2] ;  /* 0x0100000002027b82 */ /* 0x000ea20000000a00 */
[----:B------:R-:W-:Y:S02]  /*6b90*/  HFMA2 R12, -RZ, RZ, 0, 5.9604644775390625e-08 ;  /* 0x00000001ff0c7431 */ /* 0x000fe400000001ff */
[----:B------:R-:W-:Y:S02]  /*6ba0*/  IMAD.MOV.U32 R8, RZ, RZ, 0x70 ;  /* 0x00000070ff087424 */ /* 0x000fe400078e00ff */
[----:B------:R-:W-:Y:S01]  /*6bb0*/  IMAD.MOV.U32 R13, RZ, RZ, RZ ;  /* 0x000000ffff0d7224 */ /* 0x000fe200078e00ff */
[----:B------:R-:W3:Y:S01]  /*6bc0*/  LDCU.64 UR6, c[0x4][0x88] ;  /* 0x01001100ff0677ac */ /* 0x000ee20008000a00 */
[----:B------:R-:W4:Y:S01]  /*6bd0*/  LDCU.64 UR4, c[0x4][0x8] ;  /* 0x01000100ff0477ac */ /* 0x000f220008000a00 */
[----:B-1----:R-:W-:Y:S02]  /*6be0*/  MOV R4, UR8 ;  /* 0x0000000800047c02 */ /* 0x002fe40008000f00 */
[----:B------:R-:W-:Y:S02]  /*6bf0*/  MOV R5, UR9 ;  /* 0x0000000900057c02 */ /* 0x000fe40008000f00 */
[----:B---3--:R-:W-:Y:S01]  /*6c00*/  MOV R7, UR7 ;  /* 0x0000000700077c02 */ /* 0x008fe20008000f00 */
[----:B------:R-:W-:Y:S01]  /*6c10*/  IMAD.U32 R6, RZ, RZ, UR6 ;  /* 0x00000006ff067e24 */ /* 0x000fe2000f8e00ff */
[----:B----4-:R-:W-:Y:S01]  /*6c20*/  MOV R11, UR5 ;  /* 0x00000005000b7c02 */ /* 0x010fe20008000f00 */
[----:B------:R-:W-:Y:S02]  /*6c30*/  IMAD.U32 R10, RZ, RZ, UR4 ;  /* 0x00000004ff0a7e24 */ /* 0x000fe4000f8e00ff */
[----:B------:R-:W-:Y:S07]  /*6c40*/  LEPC R20, `(.L_x_117) ;  /* 0x000000001014794e */ /* 0x000fee0000000000 */
[----:B--2---:R-:W-:Y:S05]  /*6c50*/  CALL.ABS.NOINC R2 ;  /* 0x0000000002007343 */ /* 0x004fea0003c00000 */
.L_x_117:
[----:B------:R-:W-:Y:S02]  /*6c60*/  ISETP.NE.U32.AND P0, PT, RZ, UR60, PT ;  /* 0x0000003cff007c0c */ /* 0x000fe4000bf05070 */
[C---:B------:R-:W-:Y:S02]  /*6c70*/  ISETP.NE.U32.AND P1, PT, R82.reuse, RZ, PT ;  /* 0x000000ff5200720c */ /* 0x040fe40003f25070 */
[----:B------:R-:W-:Y:S02]  /*6c80*/  ISETP.NE.U32.AND P4, PT, R82, RZ, PT ;  /* 0x000000ff5200720c */ /* 0x000fe40003f85070 */
[----:B------:R-:W-:Y:S02]  /*6c90*/  ISETP.NE.AND.EX P0, PT, RZ, UR61, PT, P0 ;  /* 0x0000003dff007c0c */ /* 0x000fe4000bf05300 */
[C---:B------:R-:W-:Y:S02]  /*6ca0*/  ISETP.NE.AND.EX P1, PT, R83.reuse, RZ, PT, P1 ;  /* 0x000000ff5300720c */ /* 0x040fe40003f25310 */
[----:B------:R-:W-:Y:S02]  /*6cb0*/  ISETP.NE.AND.EX P4, PT, R83, RZ, P0, P4 ;  /* 0x000000ff5300720c */ /* 0x000fe40000785340 */
[----:B------:R-:W-:Y:S02]  /*6cc0*/  ISETP.NE.U32.AND P5, PT, R78, RZ, PT ;  /* 0x000000ff4e00720c */ /* 0x000fe40003fa5070 */
[----:B------:R-:W-:Y:S02]  /*6cd0*/  ISETP.NE.U32.AND P3, PT, RZ, UR60, PT ;  /* 0x0000003cff007c0c */ /* 0x000fe4000bf65070 */
[----:B------:R-:W-:Y:S02]  /*6ce0*/  PLOP3.LUT P2, PT, PT, PT, PT, 0x8, 0x80 ;  /* 0x000000000080781c */ /* 0x000fe40003f4e170 */
[----:B------:R-:W-:Y:S02]  /*6cf0*/  ISETP.NE.AND.EX P5, PT, R79, RZ, PT, P5 ;  /* 0x000000ff4f00720c */ /* 0x000fe40003fa5350 */
[----:B------:R-:W-:Y:S03]  /*6d00*/  ISETP.NE.AND.EX P3, PT, RZ, UR61, PT, P3 ;  /* 0x0000003dff007c0c */ /* 0x000fe6000bf65330 */
[----:B------:R-:W-:Y:S01]  /*6d10*/  @!P4 PLOP3.LUT P2, PT, P1, PT, PT, 0x80, 0x8 ;  /* 0x000000000008c81c */ /* 0x000fe20000f4f070 */
[----:B------:R-:W-:Y:S01]  /*6d20*/  @!UPT UIADD3 URZ, UPT, UPT, URZ, URZ, URZ ;  /* 0x000000fffffff290 */ /* 0x000fe2000fffe0ff */
[----:B------:R-:W-:Y:S11]  /*6d30*/  @!P1 BRA `(.L_x_119) ;  /* 0x0000000000309947 */ /* 0x000ff60003800000 */
[----:B------:R-:W-:Y:S01]  /*6d40*/  ISETP.NE.U32.AND P0, PT, R80, RZ, PT ;  /* 0x000000ff5000720c */ /* 0x000fe20003f05070 */
[----:B------:R-:W1:Y:S01]  /*6d50*/  LDCU.64 UR4, c[0x0][0x358] ;  /* 0x00006b00ff0477ac */ /* 0x000e620008000a00 */
[----:B------:R-:W-:Y:S02]  /*6d60*/  IMAD.MOV.U32 R88, RZ, RZ, 0x1 ;  /* 0x00000001ff587424 */ /* 0x000fe400078e00ff */
[----:B------:R-:W-:Y:S11]  /*6d70*/  ISETP.NE.AND.EX P0, PT, R81, RZ, PT, P0 ;  /* 0x000000ff5100720c */ /* 0x000ff60003f05300 */
[----:B------:R-:W-:Y:S02]  /*6d80*/  @!UPT UIADD3 URZ, UPT, UPT, URZ, URZ, URZ ;  /* 0x000000fffffff290 */ /* 0x000fe4000fffe0ff */
[----:B------:R-:W3:Y:S01]  /*6d90*/  @P0 LDC.64 R2, c[0x0][0x888] ;  /* 0x00022200ff020b82 */ /* 0x000ee20000000a00 */
[----:B--2---:R-:W-:Y:S04]  /*6da0*/  @P0 IMAD R0, R82, UR36, RZ ;  /* 0x0000002452000c24 */ /* 0x004fe8000f8e02ff */
[----:B---3--:R-:W-:Y:S04]  /*6db0*/  @P0 IMAD.WIDE R2, R0, 0x4, R2 ;  /* 0x0000000400020825 */ /* 0x008fe800078e0202 */
[----:B------:R-:W-:Y:S01]  /*6dc0*/  HFMA2 R0, -RZ, RZ, 0, 5.9604644775390625e-08 ;  /* 0x00000001ff007431 */ /* 0x000fe200000001ff */
[----:B-1---5:R1:W5:Y:S04]  /*6dd0*/  @P0 LDG.E R41, desc[UR4][R2.64] ;  /* 0x0000000402290981 */ /* 0x022368000c1e1900 */
[----:B------:R-:W-:Y:S01]  /*6de0*/  @!P0 PRMT R88, R0, 0x7610, R88 ;  /* 0x0000761000588816 */ /* 0x000fe20000000058 */
[----:B-1----:R-:W3:Y:S06]  /*6df0*/  @!P0 LDC R41, c[0x0][0x880] ;  /* 0x00022000ff298b82 */ /* 0x002eec0000000800 */
.L_x_119:
[----:B------:R-:W-:Y:S05]  /*6e00*/  @!P5 BRA `(.L_x_120) ;  /* 0x000000000024d947 */ /* 0x000fea0003800000 */
[----:B------:R-:W-:Y:S01]  /*6e10*/  ISETP.NE.U32.AND P0, PT, R76, RZ, PT ;  /* 0x000000ff4c00720c */ /* 0x000fe20003f05070 */
[----:B------:R-:W1:Y:S03]  /*6e20*/  LDCU.64 UR4, c[0x0][0x358] ;  /* 0x00006b00ff0477ac */ /* 0x000e660008000a00 */
[----:B------:R-:W-:Y:S11]  /*6e30*/  ISETP.NE.AND.EX P0, PT, R77, RZ, PT, P0 ;  /* 0x000000ff4d00720c */ /* 0x000ff60003f05300 */
[----:B------:R-:W-:Y:S02]  /*6e40*/  @!UPT UIADD3 URZ, UPT, UPT, URZ, URZ, URZ ;  /* 0x000000fffffff290 */ /* 0x000fe4000fffe0ff */
[----:B------:R-:W4:Y:S01]  /*6e50*/  @P0 LDC.64 R2, c[0x0][0x8a8] ;  /* 0x00022a00ff020b82 */ /* 0x000f220000000a00 */
[----:B--2---:R-:W-:Y:S04]  /*6e60*/  @P0 IMAD R0, R78, UR36, RZ ;  /* 0x000000244e000c24 */ /* 0x004fe8000f8e02ff */
[----:B----4-:R-:W-:Y:S05]  /*6e70*/  @P0 IMAD.WIDE R2, R0, 0x4, R2 ;  /* 0x0000000400020825 */ /* 0x010fea00078e0202 */
[----:B-1---5:R1:W5:Y:S02]  /*6e80*/  @P0 LDG.E R38, desc[UR4][R2.64] ;  /* 0x0000000402260981 */ /* 0x022364000c1e1900 */
[----:B-1----:R-:W4:Y:S02]  /*6e90*/  @!P0 LDC R38, c[0x0][0x8a0] ;  /* 0x00022800ff268b82 */ /* 0x002f240000000800 */
.L_x_120:
[----:B---3-5:R-:W-:Y:S01]  /*6ea0*/  FSETP.NEU.AND P0, PT, R41, RZ, PT ;  /* 0x000000ff2900720b */ /* 0x028fe20003f0d000 */
[----:B------:R-:W-:Y:S01]  /*6eb0*/  ULOP3.LUT UR4, UR54, 0x1, URZ, 0x3c, !UPT ;  /* 0x0000000136047892 */ /* 0x000fe2000f8e3cff */
[----:B------:R-:W-:Y:S01]  /*6ec0*/  SEL R5, RZ, 0xffffffff, P3 ;  /* 0xffffffffff057807 */ /* 0x000fe20001800000 */
[----:B------:R-:W-:Y:S01]  /*6ed0*/  IMAD.U32 R109, RZ, RZ, UR46 ;  /* 0x0000002eff6d7e24 */ /* 0x000fe2000f8e00ff */
[----:B------:R-:W-:Y:S01]  /*6ee0*/  @!P4 LOP3.LUT P3, RZ, R88, 0xff, RZ, 0xc0, !PT ;  /* 0x000000ff58ffc812 */ /* 0x000fe2000786c0ff */
[----:B------:R-:W-:Y:S01]  /*6ef0*/  IMAD.SHL.U32 R85, R96, 0x10, RZ ;  /* 0x0000001060557824 */ /* 0x000fe200078e00ff */
[----:B------:R-:W-:Y:S01]  /*6f00*/  @!P4 SEL R2, RZ, 0xffffffff, P0 ;  /* 0xffffffffff02c807 */ /* 0x000fe20000000000 */
[----:B------:R-:W-:Y:S01]  /*6f10*/  IMAD.U32 R110, RZ, RZ, UR4 ;  /* 0x00000004ff6e7e24 */ /* 0x000fe2000f8e00ff */
[----:B------:R-:W-:Y:S01]  /*6f20*/  LEA R92, R36, UR47, 0x3 ;  /* 0x0000002f245c7c11 */ /* 0x000fe2000f8e18ff */
[----:B------:R-:W-:Y:S01]  /*6f30*/  IMAD.SHL.U32 R109, R109, 0x2000, RZ ;  /* 0x000020006d6d7824 */ /* 0x000fe200078e00ff */
[----:B------:R-:W-:Y:S01]  /*6f40*/  @P2 SEL R2, R5, R2, !P3 ;  /* 0x0000000205022207 */ /* 0x000fe20005800000 */
[----:B------:R-:W-:Y:S01]  /*6f50*/  IMAD.SHL.U32 R84, R95, 0x10, RZ ;  /* 0x000000105f547824 */ /* 0x000fe200078e00ff */
[----:B------:R-:W-:Y:S01]  /*6f60*/  SHF.L.U32 R3, R98, 0x1f, RZ ;  /* 0x0000001f62037819 */ /* 0x000fe200000006ff */
[----:B------:R-:W-:Y:S01]  /*6f70*/  IMAD.IADD R87, R100, 0x1, R109 ;  /* 0x0000000164577824 */ /* 0x000fe200078e026d */
[----:B------:R-:W-:Y:S01]  /*6f80*/  @!P4 LOP3.LUT R2, R2, 0x1, RZ, 0xc0, !PT ;  /* 0x000000010202c812 */ /* 0x000fe200078ec0ff */
[----:B------:R-:W-:Y:S01]  /*6f90*/  BSSY B1, `(.L_x_121) ;  /* 0x0000038000017945 */ /* 0x000fe20003800000 */
[----:B------:R-:W-:Y:S01]  /*6fa0*/  IMAD.MOV.U32 R108, RZ, RZ, 0x1 ;  /* 0x00000001ff6c7424 */ /* 0x000fe200078e00ff */
[----:B------:R-:W-:Y:S02]  /*6fb0*/  CS2R R74, SRZ ;  /* 0x00000000004a7805 */ /* 0x000fe4000001ff00 */
[----:B------:R-:W-:Y:S01]  /*6fc0*/  ISETP.NE.U32.OR P5, PT, R2, 0x1, P4 ;  /* 0x000000010200780c */ /* 0x000fe200027a5470 */
[----:B------:R-:W-:Y:S01]  /*6fd0*/  IMAD.U32 R2, RZ, RZ, UR46 ;  /* 0x0000002eff027e24 */ /* 0x000fe2000f8e00ff */
[----:B------:R-:W-:Y:S01]  /*6fe0*/  LOP3.LUT P4, R93, R88, 0xff, RZ, 0xc0, !PT ;  /* 0x000000ff585d7812 */ /* 0x000fe2000788c0ff */
[----:B------:R-:W-:Y:S01]  /*6ff0*/  IMAD.IADD R86, R87, 0x1, R85 ;  /* 0x0000000157567824 */ /* 0x000fe200078e0255 */
[----:B------:R-:W-:Y:S01]  /*7000*/  P2R R103, PR, RZ, 0x20 ;  /* 0x00000020ff677803 */ /* 0x000fe20000000000 */
[----:B------:R-:W-:Y:S01]  /*7010*/  IMAD R39, R36, 0x40, R37 ;  /* 0x0000004024277824 */ /* 0x000fe200078e0225 */
[----:B--2---:R-:W-:Y:S01]  /*7020*/  LEA R0, R2, UR47, 0x3 ;  /* 0x0000002f02007c11 */ /* 0x004fe2000f8e18ff */
[----:B------:R-:W-:Y:S01]  /*7030*/  IMAD.U32 R111, RZ, RZ, UR46 ;  /* 0x0000002eff6f7e24 */ /* 0x000fe2000f8e00ff */
[----:B------:R-:W-:Y:S02]  /*7040*/  SEL R2, RZ, 0xffffffff, P0 ;  /* 0xffffffffff027807 */ /* 0x000fe40000000000 */
[----:B------:R-:W-:Y:S02]  /*7050*/  CS2R R72, SRZ ;  /* 0x0000000000487805 */ /* 0x000fe4000001ff00 */
[----:B------:R-:W-:Y:S02]  /*7060*/  CS2R R66, SRZ ;  /* 0x0000000000427805 */ /* 0x000fe4000001ff00 */
[----:B------:R-:W-:Y:S02]  /*7070*/  CS2R R64, SRZ ;  /* 0x0000000000407805 */ /* 0x000fe4000001ff00 */
[----:B------:R-:W-:Y:S02]  /*7080*/  @P1 SEL R2, R5, R2, !P4 ;  /* 0x0000000205021207 */ /* 0x000fe40006000000 */
[----:B------:R-:W-:Y:S02]  /*7090*/  CS2R R58, SRZ ;  /* 0x00000000003a7805 */ /* 0x000fe4000001ff00 */
[----:B------:R-:W-:Y:S02]  /*70a0*/  @P5 SHF.L.U32 R7, R110, 0x1f, RZ ;  /* 0x0000001f6e075819 */ /* 0x000fe400000006ff */
[----:B------:R-:W-:Y:S02]  /*70b0*/  CS2R R56, SRZ ;  /* 0x0000000000387805 */ /* 0x000fe4000001ff00 */
[----:B------:R-:W-:Y:S02]  /*70c0*/  LOP3.LUT R2, R2, 0x1, RZ, 0xc0, !PT ;  /* 0x0000000102027812 */ /* 0x000fe400078ec0ff */
[----:B------:R-:W-:Y:S01]  /*70d0*/  CS2R R50, SRZ ;  /* 0x0000000000327805 */ /* 0x000fe2000001ff00 */
[----:B------:R-:W1:Y:S01]  /*70e0*/  @P5 SYNCS.PHASECHK.TRANS64.TRYWAIT P3, [R0+URZ+0x140], R7 ;  /* 0x00014007000055a7 */ /* 0x000e6200080611ff */
[----:B------:R-:W-:Y:S02]  /*70f0*/  CS2R R48, SRZ ;  /* 0x0000000000307805 */ /* 0x000fe4000001ff00 */
[----:B------:R-:W-:Y:S01]  /*7100*/  ISETP.NE.U32.AND P0, PT, R2, 0x1, PT ;  /* 0x000000010200780c */ /* 0x000fe20003f05070 */
[----:B------:R-:W-:Y:S02]  /*7110*/  IMAD.IADD R47, R87, 0x1, R84 ;  /* 0x00000001572f7824 */ /* 0x000fe400078e0254 */
[----:B------:R-:W-:Y:S01]  /*7120*/  IMAD.IADD R46, R99, 0x1, R86 ;  /* 0x00000001632e7824 */ /* 0x000fe200078e0256 */
[----:B------:R-:W-:Y:S01]  /*7130*/  P2R R112, PR, RZ, 0x1 ;  /* 0x00000001ff707803 */ /* 0x000fe20000000000 */
[----:B------:R2:W3:Y:S01]  /*7140*/  SYNCS.PHASECHK.TRANS64.TRYWAIT P2, [R92+URZ+0x1a0], R3 ;  /* 0x0001a0035c0075a7 */ /* 0x0004e200080411ff */
[----:B-1----:R-:W-:Y:S01]  /*7150*/  @P5 SEL R108, RZ, 0x1, !P3 ;  /* 0x00000001ff6c5807 */ /* 0x002fe20005800000 */
[----:B--2---:R-:W-:Y:S06]  /*7160*/  @!P5 BRA `(.L_x_122) ;  /* 0x000000000068d947 */ /* 0x004fec0003800000 */
[----:B------:R-:W-:Y:S01]  /*7170*/  ISETP.NE.AND P0, PT, R108, RZ, PT ;  /* 0x000000ff6c00720c */ /* 0x000fe20003f05270 */
[----:B------:R-:W-:Y:S01]  /*7180*/  BSSY B0, `(.L_x_123) ;  /* 0x000000d000007945 */ /* 0x000fe20003800000 */
[----:B------:R-:W-:Y:S02]  /*7190*/  CS2R R50, SRZ ;  /* 0x0000000000327805 */ /* 0x000fe4000001ff00 */
[----:B------:R-:W-:Y:S02]  /*71a0*/  CS2R R48, SRZ ;  /* 0x0000000000307805 */ /* 0x000fe4000001ff00 */
[----:B------:R-:W-:Y:S02]  /*71b0*/  CS2R R58, SRZ ;  /* 0x00000000003a7805 */ /* 0x000fe4000001ff00 */
[----:B------:R-:W-:Y:S02]  /*71c0*/  CS2R R56, SRZ ;  /* 0x0000000000387805 */ /* 0x000fe4000001ff00 */
[----:B------:R-:W-:Y:S02]  /*71d0*/  CS2R R66, SRZ ;  /* 0x0000000000427805 */ /* 0x000fe4000001ff00 */
[----:B------:R-:W-:Y:S02]  /*71e0*/  CS2R R64, SRZ ;  /* 0x0000000000407805 */ /* 0x000fe4000001ff00 */
[----:B------:R-:W-:Y:S02]  /*71f0*/  CS2R R74, SRZ ;  /* 0x00000000004a7805 */ /* 0x000fe4000001ff00 */
[----:B------:R-:W-:Y:S01]  /*7200*/  CS2R R72, SRZ ;  /* 0x0000000000487805 */ /* 0x000fe2000001ff00 */
[----:B------:R-:W-:Y:S06]  /*7210*/  @P0 BRA `(.L_x_124) ;  /* 0x00000000000c0947 */ /* 0x000fec0003800000 */
[----:B------:R-:W-:Y:S04]  /*7220*/  SHF.L.U32 R5, R110, 0x1f, RZ ;  /* 0x0000001f6e057819 */ /* 0x000fe800000006ff */
[----:B------:R-:W1:Y:S02]  /*7230*/  SYNCS.PHASECHK.TRANS64.TRYWAIT P0, [R0+URZ+0x140], R5 ;  /* 0x00014005000075a7 */ /* 0x000e6400080011ff */
[----:B-1----:R-:W-:Y:S05]  /*7240*/  @!P0 BRA `(.L_x_125) ;  /* 0x0000002c003c8947 */ /* 0x002fea0003800000 */
.L_x_124:
[----:B------:R-:W-:Y:S05]  /*7250*/  BSYNC B0 ;  /* 0x0000000000007941 */ /* 0x000fea0003800000 */
.L_x_123:
[----:B------:R-:W-:Y:S01]  /*7260*/  ISETP.NE.AND P0, PT, R112, RZ, PT ;  /* 0x000000ff7000720c */ /* 0x000fe20003f05270 */
[----:B------:R-:W-:Y:S04]  /*7270*/  UIADD3 UR4, UPT, UPT, UR46, 0x1, URZ ;  /* 0x000000012e047890 */ /* 0x000fe8000fffe0ff */
[----:B------:R-:W-:Y:S04]  /*7280*/  UISETP.NE.AND UP0, UPT, UR4, 0x3, UPT ;  /* 0x000000030400788c */ /* 0x000fe8000bf05270 */
[----:B------:R-:W-:Y:S02]  /*7290*/  USEL UR5, URZ, 0x1, UP0 ;  /* 0x00000001ff057887 */ /* 0x000fe40008000000 */
[----:B------:R-:W-:Y:S02]  /*72a0*/  USEL UR4, UR4, URZ, UP0 ;  /* 0x000000ff04047287 */ /* 0x000fe40008000000 */
[----:B------:R2:W1:Y:S02]  /*72b0*/  @P0 LDS.128 R48, [R87] ;  /* 0x0000000057300984 */ /* 0x0004640000000c00 */
[----:B------:R-:W-:Y:S02]  /*72c0*/  LOP3.LUT R110, R110, UR5, RZ, 0x3c, !PT ;  /* 0x000000056e6e7c12 */ /* 0x000fe4000f8e3cff */
[----:B------:R2:W1:Y:S01]  /*72d0*/  @P0 LDS.128 R56, [R86+0x10] ;  /* 0x0000100056380984 */ /* 0x0004620000000c00 */
[----:B------:R-:W-:Y:S03]  /*72e0*/  IMAD.U32 R111, RZ, RZ, UR4 ;  /* 0x00000004ff6f7e24 */ /* 0x000fe6000f8e00ff */
[----:B------:R2:W1:Y:S04]  /*72f0*/  @P0 LDS.128 R64, [R47+0x20] ;  /* 0x000020002f400984 */ /* 0x0004680000000c00 */
[----:B------:R2:W1:Y:S02]  /*7300*/  @P0 LDS.128 R72, [R46+0x10] ;  /* 0x000010002e480984 */ /* 0x0004640000000c00 */
.L_x_122:
[----:B------:R-:W-:Y:S05]  /*7310*/  BSYNC B1 ;  /* 0x0000000000017941 */ /* 0x000fea0003800000 */
.L_x_121:
[----:B-1----:R-:W-:Y:S04]  /*7320*/  SHF.R.U32.HI R0, RZ, 0x15, R39 ;  /* 0x00000015ff007819 */ /* 0x002fe80000011627 */
[----:B------:R-:W-:Y:S01]  /*7330*/  LOP3.LUT P0, RZ, R0, 0x3, R89, 0x48, !PT ;  /* 0x0000000300ff7812 */ /* 0x000fe20007804859 */
[----:B------:R-:W-:Y:S01]  /*7340*/  @!UPT UIADD3 URZ, UPT, UPT, URZ, URZ, URZ ;  /* 0x000000fffffff290 */ /* 0x000fe2000fffe0ff */
[----:B---3--:R-:W-:Y:S11]  /*7350*/  @P2 BRA `(.L_x_126) ;  /* 0x0000000000082947 */ /* 0x008ff60003800000 */
[----:B------:R-:W1:Y:S02]  /*7360*/  SYNCS.PHASECHK.TRANS64.TRYWAIT P1, [R92+URZ+0x1a0], R3 ;  /* 0x0001a0035c0075a7 */ /* 0x000e6400080211ff */
[----:B-1----:R-:W-:Y:S05]  /*7370*/  @!P1 BRA `(.L_x_127) ;  /* 0x0000002c00049947 */ /* 0x002fea0003800000 */
.L_x_126:
[----:B------:R-:W-:Y:S05]  /*7380*/  @!P0 BRA `(.L_x_128) ;  /* 0x0000000000408947 */ /* 0x000fea0003800000 */
[----:B------:R-:W3:Y:S01]  /*7390*/  LDCU.64 UR8, c[0x4][0x70] ;  /* 0x01000e00ff0877ac */ /* 0x000ee20008000a00 */
[----:B-1----:R-:W-:Y:S01]  /*73a0*/  MOV R3, 0x0 ;  /* 0x0000000000037802 */ /* 0x002fe20000000f00 */
[----:B------:R-:W-:Y:S02]  /*73b0*/  HFMA2 R12, -RZ, RZ, 0, 5.9604644775390625e-08 ;  /* 0x00000001ff0c7431 */ /* 0x000fe400000001ff */
[----:B------:R-:W-:Y:S02]  /*73c0*/  IMAD.MOV.U32 R8, RZ, RZ, 0x192 ;  /* 0x00000192ff087424 */ /* 0x000fe400078e00ff */
[----:B------:R-:W-:Y:S01]  /*73d0*/  IMAD.MOV.U32 R13, RZ, RZ, RZ ;  /* 0x000000ffff0d7224 */ /* 0x000fe200078e00ff */
[----:B------:R-:W1:Y:S01]  /*73e0*/  LDCU.64 UR6, c[0x4][0x78] ;  /* 0x01000f00ff0677ac */ /* 0x000e620008000a00 */
[----:B------:R-:W2:Y:S01]  /*73f0*/  LDC.64 R2, c[0x4][R3] ;  /* 0x0100000003027b82 */ /* 0x000ea20000000a00 */
[----:B------:R-:W5:Y:S01]  /*7400*/  LDCU.64 UR4, c[0x4][0x10] ;  /* 0x01000200ff0477ac */ /* 0x000f620008000a00 */
[----:B---3--:R-:W-:Y:S01]  /*7410*/  MOV R5, UR9 ;  /* 0x0000000900057c02 */ /* 0x008fe20008000f00 */
[----:B------:R-:W-:Y:S01]  /*7420*/  IMAD.U32 R4, RZ, RZ, UR8 ;  /* 0x00000008ff047e24 */ /* 0x000fe2000f8e00ff */
[----:B-1----:R-:W-:Y:S01]  /*7430*/  MOV R7, UR7 ;  /* 0x0000000700077c02 */ /* 0x002fe20008000f00 */
[----:B------:R-:W-:Y:S01]  /*7440*/  IMAD.U32 R6, RZ, RZ, UR6 ;  /* 0x00000006ff067e24 */ /* 0x000fe2000f8e00ff */
[----:B-----5:R-:W-:Y:S01]  /*7450*/  MOV R11, UR5 ;  /* 0x00000005000b7c02 */ /* 0x020fe20008000f00 */
[----:B------:R-:W-:Y:S02]  /*7460*/  IMAD.U32 R10, RZ, RZ, UR4 ;  /* 0x00000004ff0a7e24 */ /* 0x000fe4000f8e00ff */
[----:B------:R-:W-:Y:S07]  /*7470*/  LEPC R20, `(.L_x_128) ;  /* 0x000000001014794e */ /* 0x000fee0000000000 */
[----:B--2-4-:R-:W-:Y:S05]  /*7480*/  CALL.ABS.NOINC R2 ;  /* 0x0000000002007343 */ /* 0x014fea0003c00000 */
.L_x_128:
[----:B------:R-:W-:Y:S05]  /*7490*/  WARPSYNC.ALL ;  /* 0x0000000000007948 */ /* 0x000fea0003800000 */
[----:B------:R-:W-:Y:S01]  /*74a0*/  R2UR UR4, R39 ;  /* 0x00000000270472ca */ /* 0x000fe200000e0000 */
[--C-:B------:R-:W-:Y:S01]  /*74b0*/  HADD2.F32 R40, -RZ, R48.reuse.H0_H0 ;  /* 0x20000030ff287230 */ /* 0x100fe20000004100 */
[----:B------:R-:W-:Y:S01]  /*74c0*/  ISETP.NE.AND P0, PT, R101, RZ, PT ;  /* 0x000000ff6500720c */ /* 0x000fe20003f05270 */
[----:B------:R-:W-:Y:S01]  /*74d0*/  HADD2.F32 R43, -RZ, R48.H1_H1 ;  /* 0x30000030ff2b7230 */ /* 0x000fe20000004100 */
[----:B------:R-:W-:Y:S01]  /*74e0*/  BSSY.RECONVERGENT B0, `(.L_x_129) ;  /* 0x0000085000007945 */ /* 0x000fe20003800200 */
[----:B------:R-:W-:Y:S02]  /*74f0*/  HADD2.F32 R42, -RZ, R49.H0_H0 ;  /* 0x20000031ff2a7230 */ /* 0x000fe40000004100 */
[----:B------:R-:W-:Y:S02]  /*7500*/  HADD2.F32 R45, -RZ, R51.H0_H0 ;  /* 0x20000033ff2d7230 */ /* 0x000fe40000004100 */
[----:B------:R-:W-:Y:S04]  /*7510*/  HADD2.F32 R44, -RZ, R75.H1_H1 ;  /* 0x3000004bff2c7230 */ /* 0x000fe80000004100 */
[----:B------:R-:W4:Y:S02]  /*7520*/  LDTM.x32 R4, tmem[UR4] ;  /* 0x00000004000479ee */ /* 0x000f2400082c0000 */
[C---:B----4-:R-:W-:Y:S01]  /*7530*/  FMUL R0, R38.reuse, R4 ;  /* 0x0000000426007220 */ /* 0x050fe20000400000 */
[C---:B------:R-:W-:Y:S01]  /*7540*/  FMUL R2, R38.reuse, R5 ;  /* 0x0000000526027220 */ /* 0x040fe20000400000 */
[C---:B-1----:R-:W-:Y:S01]  /*7550*/  FMUL R3, R38.reuse, R6 ;  /* 0x0000000626037220 */ /* 0x042fe20000400000 */
[C---:B------:R-:W-:Y:S01]  /*7560*/  FMUL R7, R38.reuse, R7 ;  /* 0x0000000726077220 */ /* 0x040fe20000400000 */
[C---:B------:R-:W-:Y:S01]  /*7570*/  FFMA R0, R41.reuse, R40, R0 ;  /* 0x0000002829007223 */ /* 0x040fe20000000000 */
[----:B------:R-:W-:Y:S02]  /*7580*/  HADD2.F32 R40, -RZ, R49.H1_H1 ;  /* 0x30000031ff287230 */ /* 0x000fe40000004100 */
[C---:B------:R-:W-:Y:S01]  /*7590*/  FFMA R2, R41.reuse, R43, R2 ;  /* 0x0000002b29027223 */ /* 0x040fe20000000002 */
[C---:B------:R-:W-:Y:S01]  /*75a0*/  FFMA R3, R41.reuse, R42, R3 ;  /* 0x0000002a29037223 */ /* 0x040fe20000000003 */
[--C-:B------:R-:W-:Y:S02]  /*75b0*/  HADD2.F32 R43, -RZ, R50.reuse.H0_H0 ;  /* 0x20000032ff2b7230 */ /* 0x100fe40000004100 */
[----:B------:R-:W-:Y:S01]  /*75c0*/  FMUL R4, R38, R8 ;  /* 0x0000000826047220 */ /* 0x000fe20000400000 */
[----:B------:R-:W-:Y:S01]  /*75d0*/  HADD2.F32 R42, -RZ, R50.H1_H1 ;  /* 0x30000032ff2a7230 */ /* 0x000fe20000004100 */
[----:B------:R-:W-:Y:S01]  /*75e0*/  F2FP.F16.F32.PACK_AB R52, R2, R0 ;  /* 0x000000000234723e */ /* 0x000fe200000000ff */
[C---:B------:R-:W-:Y:S01]  /*75f0*/  FFMA R7, R41.reuse, R40, R7 ;  /* 0x0000002829077223 */ /* 0x040fe20000000007 */
[----:B------:R-:W-:Y:S01]  /*7600*/  FFMA R4, R41, R43, R4 ;  /* 0x0000002b29047223 */ /* 0x000fe20000000004 */
[C---:B------:R-:W-:Y:S01]  /*7610*/  FMUL R5, R38.reuse, R9 ;  /* 0x0000000926057220 */ /* 0x040fe20000400000 */
[C---:B------:R-:W-:Y:S01]  /*7620*/  FMUL R6, R38.reuse, R10 ;  /* 0x0000000a26067220 */ /* 0x040fe20000400000 */
[----:B------:R-:W-:Y:S01]  /*7630*/  HADD2.F32 R40, -RZ, R51.H1_H1 ;  /* 0x30000033ff287230 */ /* 0x000fe20000004100 */
[----:B------:R-:W-:Y:S01]  /*7640*/  F2FP.F16.F32.PACK_AB R53, R7, R3 ;  /* 0x000000030735723e */ /* 0x000fe200000000ff */
[C---:B------:R-:W-:Y:S01]  /*7650*/  FFMA R5, R41.reuse, R42, R5 ;  /* 0x0000002a29057223 */ /* 0x040fe20000000005 */
[----:B------:R-:W-:Y:S01]  /*7660*/  FFMA R6, R41, R45, R6 ;  /* 0x0000002d29067223 */ /* 0x000fe20000000006 */
[C---:B------:R-:W-:Y:S01]  /*7670*/  FMUL R11, R38.reuse, R11 ;  /* 0x0000000b260b7220 */ /* 0x040fe20000400000 */
[--C-:B------:R-:W-:Y:S02]  /*7680*/  HADD2.F32 R43, -RZ, R56.reuse.H0_H0 ;  /* 0x20000038ff2b7230 */ /* 0x100fe40000004100 */
[C---:B------:R-:W-:Y:S01]  /*7690*/  FMUL R8, R38.reuse, R12 ;  /* 0x0000000c26087220 */ /* 0x040fe20000400000 */
[----:B------:R-:W-:Y:S01]  /*76a0*/  F2FP.F16.F32.PACK_AB R54, R5, R4 ;  /* 0x000000040536723e */ /* 0x000fe200000000ff */
[C---:B------:R-:W-:Y:S01]  /*76b0*/  FFMA R11, R41.reuse, R40, R11 ;  /* 0x00000028290b7223 */ /* 0x040fe2000000000b */
[----:B------:R-:W-:Y:S02]  /*76c0*/  HADD2.F32 R40, -RZ, R56.H1_H1 ;  /* 0x30000038ff287230 */ /* 0x000fe40000004100 */
[----:B------:R-:W-:Y:S01]  /*76d0*/  FFMA R8, R41, R43, R8 ;  /* 0x0000002b29087223 */ /* 0x000fe20000000008 */
[C---:B------:R-:W-:Y:S01]  /*76e0*/  FMUL R9, R38.reuse, R13 ;  /* 0x0000000d26097220 */ /* 0x040fe20000400000 */
[--C-:B------:R-:W-:Y:S01]  /*76f0*/  HADD2.F32 R45, -RZ, R57.reuse.H0_H0 ;  /* 0x20000039ff2d7230 */ /* 0x100fe20000004100 */
[----:B------:R-:W-:Y:S01]  /*7700*/  F2FP.F16.F32.PACK_AB R55, R11, R6 ;  /* 0x000000060b37723e */ /* 0x000fe200000000ff */
[C---:B------:R-:W-:Y:S01]  /*7710*/  FMUL R10, R38.reuse, R14 ;  /* 0x0000000e260a7220 */ /* 0x040fe20000400000 */
[----:B------:R-:W-:Y:S02]  /*7720*/  HADD2.F32 R42, -RZ, R57.H1_H1 ;  /* 0x30000039ff2a7230 */ /* 0x000fe40000004100 */
[C---:B------:R-:W-:Y:S01]  /*7730*/  FFMA R9, R41.reuse, R40, R9 ;  /* 0x0000002829097223 */ /* 0x040fe20000000009 */
[C---:B------:R-:W-:Y:S01]  /*7740*/  FMUL R15, R38.reuse, R15 ;  /* 0x0000000f260f7220 */ /* 0x040fe20000400000 */
[----:B------:R1:W-:Y:S01]  /*7750*/  STS.128 [R87], R52 ;  /* 0x0000003457007388 */ /* 0x0003e20000000c00 */
[----:B------:R-:W-:Y:S01]  /*7760*/  FFMA R10, R41, R45, R10 ;  /* 0x0000002d290a7223 */ /* 0x000fe2000000000a */
[--C-:B------:R-:W-:Y:S01]  /*7770*/  HADD2.F32 R40, -RZ, R58.reuse.H0_H0 ;  /* 0x2000003aff287230 */ /* 0x100fe20000004100 */
[----:B------:R-:W-:Y:S01]  /*7780*/  F2FP.F16.F32.PACK_AB R60, R9, R8 ;  /* 0x00000008093c723e */ /* 0x000fe200000000ff */
[----:B------:R-:W-:Y:S01]  /*7790*/  FFMA R15, R41, R42, R15 ;  /* 0x0000002a290f7223 */ /* 0x000fe2000000000f */
[C---:B------:R-:W-:Y:S01]  /*77a0*/  FMUL R12, R38.reuse, R16 ;  /* 0x00000010260c7220 */ /* 0x040fe20000400000 */
[----:B------:R-:W-:Y:S02]  /*77b0*/  HADD2.F32 R42, -RZ, R58.H1_H1 ;  /* 0x3000003aff2a7230 */ /* 0x000fe40000004100 */
[C---:B------:R-:W-:Y:S01]  /*77c0*/  FMUL R13, R38.reuse, R17 ;  /* 0x00000011260d7220 */ /* 0x040fe20000400000 */
[--C-:B------:R-:W-:Y:S01]  /*77d0*/  HADD2.F32 R43, -RZ, R59.reuse.H0_H0 ;  /* 0x2000003bff2b7230 */ /* 0x100fe20000004100 */
[----:B------:R-:W-:Y:S01]  /*77e0*/  F2FP.F16.F32.PACK_AB R61, R15, R10 ;  /* 0x0000000a0f3d723e */ /* 0x000fe200000000ff */
[C---:B------:R-:W-:Y:S01]  /*77f0*/  FFMA R12, R41.reuse, R40, R12 ;  /* 0x00000028290c7223 */ /* 0x040fe2000000000c */
[C---:B------:R-:W-:Y:S01]  /*7800*/  FFMA R13, R41.reuse, R42, R13 ;  /* 0x0000002a290d7223 */ /* 0x040fe2000000000d */
[C---:B------:R-:W-:Y:S01]  /*7810*/  FMUL R14, R38.reuse, R18 ;  /* 0x00000012260e7220 */ /* 0x040fe20000400000 */
[----:B------:R-:W-:Y:S02]  /*7820*/  HADD2.F32 R40, -RZ, R59.H1_H1 ;  /* 0x3000003bff287230 */ /* 0x000fe40000004100 */
[C---:B------:R-:W-:Y:S01]  /*7830*/  FMUL R19, R38.reuse, R19 ;  /* 0x0000001326137220 */ /* 0x040fe20000400000 */
[C---:B------:R-:W-:Y:S01]  /*7840*/  FMUL R16, R38.reuse, R20 ;  /* 0x0000001426107220 */ /* 0x040fe20000400000 */
[C---:B------:R-:W-:Y:S01]  /*7850*/  FFMA R14, R41.reuse, R43, R14 ;  /* 0x0000002b290e7223 */ /* 0x040fe2000000000e */
[--C-:B------:R-:W-:Y:S02]  /*7860*/  HADD2.F32 R43, -RZ, R64.reuse.H0_H0 ;  /* 0x20000040ff2b7230 */ /* 0x100fe40000004100 */
[C---:B------:R-:W-:Y:S01]  /*7870*/  FFMA R19, R41.reuse, R40, R19 ;  /* 0x0000002829137223 */ /* 0x040fe20000000013 */
[----:B------:R-:W-:Y:S02]  /*7880*/  HADD2.F32 R42, -RZ, R64.H1_H1 ;  /* 0x30000040ff2a7230 */ /* 0x000fe40000004100 */
[C---:B------:R-:W-:Y:S01]  /*7890*/  FMUL R17, R38.reuse, R21 ;  /* 0x0000001526117220 */ /* 0x040fe20000400000 */
[--C-:B------:R-:W-:Y:S02]  /*78a0*/  HADD2.F32 R45, -RZ, R65.reuse.H0_H0 ;  /* 0x20000041ff2d7230 */ /* 0x100fe40000004100 */
[C---:B------:R-:W-:Y:S01]  /*78b0*/  FMUL R18, R38.reuse, R22 ;  /* 0x0000001626127220 */ /* 0x040fe20000400000 */
[----:B------:R-:W-:Y:S02]  /*78c0*/  HADD2.F32 R40, -RZ, R65.H1_H1 ;  /* 0x30000041ff287230 */ /* 0x000fe40000004100 */
[C---:B------:R-:W-:Y:S01]  /*78d0*/  FMUL R23, R38.reuse, R23 ;  /* 0x0000001726177220 */ /* 0x040fe20000400000 */
[C---:B------:R-:W-:Y:S01]  /*78e0*/  FFMA R16, R41.reuse, R43, R16 ;  /* 0x0000002b29107223 */ /* 0x040fe20000000010 */
[C---:B------:R-:W-:Y:S01]  /*78f0*/  FFMA R17, R41.reuse, R42, R17 ;  /* 0x0000002a29117223 */ /* 0x040fe20000000011 */
[C---:B------:R-:W-:Y:S01]  /*7900*/  FFMA R18, R41.reuse, R45, R18 ;  /* 0x0000002d29127223 */ /* 0x040fe20000000012 */
[C---:B------:R-:W-:Y:S01]  /*7910*/  FFMA R23, R41.reuse, R40, R23 ;  /* 0x0000002829177223 */ /* 0x040fe20000000017 */
[--C-:B------:R-:W-:Y:S02]  /*7920*/  HADD2.F32 R43, -RZ, R66.reuse.H0_H0 ;  /* 0x20000042ff2b7230 */ /* 0x100fe40000004100 */
[C---:B------:R-:W-:Y:S01]  /*7930*/  FMUL R20, R38.reuse, R24 ;  /* 0x0000001826147220 */ /* 0x040fe20000400000 */
        /* <DEDUP_REMOVED lines=9> */
[----:B------:R-:W-:Y:S01]  /*79d0*/  FFMA R27, R41, R42, R27 ;  /* 0x0000002a291b7223 */ /* 0x000fe2000000001b */
[--C-:B------:R-:W-:Y:S02]  /*79e0*/  HADD2.F32 R40, -RZ, R72.reuse.H0_H0 ;  /* 0x20000048ff287230 */ /* 0x100fe40000004100 */
[C---:B------:R-:W-:Y:S01]  /*79f0*/  FMUL R24, R38.reuse, R28 ;  /* 0x0000001c26187220 */ /* 0x040fe20000400000 */
[----:B------:R-:W-:Y:S02]  /*7a00*/  HADD2.F32 R42, -RZ, R72.H1_H1 ;  /* 0x30000048ff2a7230 */ /* 0x000fe40000004100 */
[C---:B------:R-:W-:Y:S01]  /*7a10*/  FMUL R25, R38.reuse, R29 ;  /* 0x0000001d26197220 */ /* 0x040fe20000400000 */
[--C-:B------:R-:W-:Y:S02]  /*7a20*/  HADD2.F32 R43, -RZ, R73.reuse.H0_H0 ;  /* 0x20000049ff2b7230 */ /* 0x100fe40000004100 */
[C---:B------:R-:W-:Y:S01]  /*7a30*/  FMUL R26, R38.reuse, R30 ;  /* 0x0000001e261a7220 */ /* 0x040fe20000400000 */
[----:B------:R-:W-:Y:S01]  /*7a40*/  F2FP.F16.F32.PACK_AB R62, R13, R12 ;  /* 0x0000000c0d3e723e */ /* 0x000fe200000000ff */
[----:B------:R-:W-:Y:S01]  /*7a50*/  FFMA R24, R41, R40, R24 ;  /* 0x0000002829187223 */ /* 0x000fe20000000018 */
[----:B------:R-:W-:Y:S01]  /*7a60*/  F2FP.F16.F32.PACK_AB R63, R19, R14 ;  /* 0x0000000e133f723e */ /* 0x000fe200000000ff */
[C---:B------:R-:W-:Y:S01]  /*7a70*/  FFMA R25, R41.reuse, R42, R25 ;  /* 0x0000002a29197223 */ /* 0x040fe20000000019 */
[C---:B------:R-:W-:Y:S01]  /*7a80*/  FFMA R26, R41.reuse, R43, R26 ;  /* 0x0000002b291a7223 */ /* 0x040fe2000000001a */
[----:B------:R-:W-:Y:S02]  /*7a90*/  HADD2.F32 R40, -RZ, R73.H1_H1 ;  /* 0x30000049ff287230 */ /* 0x000fe40000004100 */
[C---:B------:R-:W-:Y:S01]  /*7aa0*/  FMUL R31, R38.reuse, R31 ;  /* 0x0000001f261f7220 */ /* 0x040fe20000400000 */
[----:B------:R1:W-:Y:S01]  /*7ab0*/  STS.128 [R86+0x10], R60 ;  /* 0x0000103c56007388 */ /* 0x0003e20000000c00 */
[--C-:B------:R-:W-:Y:S02]  /*7ac0*/  HADD2.F32 R43, -RZ, R74.reuse.H0_H0 ;  /* 0x2000004aff2b7230 */ /* 0x100fe40000004100 */
[C---:B------:R-:W-:Y:S01]  /*7ad0*/  FMUL R28, R38.reuse, R32 ;  /* 0x00000020261c7220 */ /* 0x040fe20000400000 */
[----:B------:R-:W-:Y:S02]  /*7ae0*/  HADD2.F32 R42, -RZ, R74.H1_H1 ;  /* 0x3000004aff2a7230 */ /* 0x000fe40000004100 */
[C---:B------:R-:W-:Y:S01]  /*7af0*/  FMUL R29, R38.reuse, R33 ;  /* 0x00000021261d7220 */ /* 0x040fe20000400000 */
[----:B------:R-:W-:Y:S02]  /*7b00*/  HADD2.F32 R45, -RZ, R75.H0_H0 ;  /* 0x2000004bff2d7230 */ /* 0x000fe40000004100 */
[C---:B------:R-:W-:Y:S01]  /*7b10*/  FMUL R30, R38.reuse, R34 ;  /* 0x00000022261e7220 */ /* 0x040fe20000400000 */
[----:B------:R-:W-:Y:S01]  /*7b20*/  FFMA R31, R41, R40, R31 ;  /* 0x00000028291f7223 */ /* 0x000fe2000000001f */
[----:B------:R-:W-:Y:S01]  /*7b30*/  FMUL R35, R38, R35 ;  /* 0x0000002326237220 */ /* 0x000fe20000400000 */
[----:B------:R-:W-:Y:S01]  /*7b40*/  F2FP.F16.F32.PACK_AB R68, R17, R16 ;  /* 0x000000101144723e */ /* 0x000fe200000000ff */
[----:B------:R-:W-:Y:S01]  /*7b50*/  FFMA R28, R41, R43, R28 ;  /* 0x0000002b291c7223 */ /* 0x000fe2000000001c */
[----:B------:R-:W-:Y:S01]  /*7b60*/  F2FP.F16.F32.PACK_AB R69, R23, R18 ;  /* 0x000000121745723e */ /* 0x000fe200000000ff */
[----:B------:R-:W-:Y:S01]  /*7b70*/  FFMA R29, R41, R42, R29 ;  /* 0x0000002a291d7223 */ /* 0x000fe2000000001d */
[----:B------:R-:W-:Y:S01]  /*7b80*/  F2FP.F16.F32.PACK_AB R70, R21, R20 ;  /* 0x000000141546723e */ /* 0x000fe200000000ff */
[----:B------:R-:W-:Y:S01]  /*7b90*/  FFMA R30, R41, R45, R30 ;  /* 0x0000002d291e7223 */ /* 0x000fe2000000001e */
[----:B------:R-:W-:Y:S01]  /*7ba0*/  F2FP.F16.F32.PACK_AB R71, R27, R22 ;  /* 0x000000161b47723e */ /* 0x000fe200000000ff */
[----:B------:R-:W-:Y:S01]  /*7bb0*/  FFMA R35, R41, R44, R35 ;  /* 0x0000002c29237223 */ /* 0x000fe20000000023 */
[----:B------:R-:W-:Y:S02]  /*7bc0*/  F2FP.F16.F32.PACK_AB R104, R25, R24 ;  /* 0x000000181968723e */ /* 0x000fe400000000ff */
[----:B------:R-:W-:Y:S01]  /*7bd0*/  F2FP.F16.F32.PACK_AB R105, R31, R26 ;  /* 0x0000001a1f69723e */ /* 0x000fe200000000ff */
[----:B------:R1:W-:Y:S01]  /*7be0*/  STS.128 [R47+0x20], R68 ;  /* 0x000020442f007388 */ /* 0x0003e20000000c00 */
[----:B------:R-:W-:Y:S02]  /*7bf0*/  F2FP.F16.F32.PACK_AB R106, R29, R28 ;  /* 0x0000001c1d6a723e */ /* 0x000fe400000000ff */
[----:B------:R-:W-:Y:S05]  /*7c00*/  F2FP.F16.F32.PACK_AB R107, R35, R30 ;  /* 0x0000001e236b723e */ /* 0x000fea00000000ff */
[----:B------:R1:W-:Y:S01]  /*7c10*/  STS.128 [R46+0x10], R104 ;  /* 0x000010682e007388 */ /* 0x0003e20000000c00 */
[----:B------:R-:W-:Y:S01]  /*7c20*/  @!PT LDS RZ, [RZ] ;  /* 0x00000000fffff984 */ /* 0x000fe20000000800 */
[----:B------:R-:W-:Y:S01]  /*7c30*/  @!PT LDS RZ, [RZ] ;  /* 0x00000000fffff984 */ /* 0x000fe20000000800 */
[----:B------:R-:W-:Y:S01]  /*7c40*/  @!PT LDS RZ, [RZ] ;  /* 0x00000000fffff984 */ /* 0x000fe20000000800 */
[----:B------:R-:W-:Y:S01]  /*7c50*/  @!PT LDS RZ, [RZ] ;  /* 0x00000000fffff984 */ /* 0x000fe20000000800 */
[----:B------:R3:W-:Y:S07]  /*7c60*/  MEMBAR.ALL.CTA ;  /* 0x0000000000007992 */ /* 0x0007ee0000008000 */
[----:B---3--:R-:W3:Y:S02]  /*7c70*/  FENCE.VIEW.ASYNC.S ;  /* 0x00000000000073c6 */ /* 0x008ee40000000000 */
[----:B---3--:R-:W-:Y:S06]  /*7c80*/  BAR.SYNC.DEFER_BLOCKING 0x1, 0x80 ;  /* 0x0042000000007b1d */ /* 0x008fec0000010000 */
[----:B------:R-:W-:Y:S05]  /*7c90*/  @P0 BRA `(.L_x_130) ;  /* 0x0000000000240947 */ /* 0x000fea0003800000 */
[----:B------:R-:W3:Y:S01]  /*7ca0*/  LDCU.64 UR6, c[0x0][0x348] ;  /* 0x00006900ff0677ac */ /* 0x000ee20008000a00 */
[----:B------:R-:W-:Y:S01]  /*7cb0*/  R2UR UR5, R109 ;  /* 0x000000006d0572ca */ /* 0x000fe200000e0000 */
[----:B------:R-:W-:Y:S11]  /*7cc0*/  UMOV UR51, UR36 ;  /* 0x0000002400337c82 */ /* 0x000ff60008000000 */
[----:B------:R-:W-:Y:S01]  /*7cd0*/  @!UPT UIADD3 URZ, UPT, UPT, URZ, URZ, URZ ;  /* 0x000000fffffff290 */ /* 0x000fe2000fffe0ff */
[----:B------:R-:W-:Y:S02]  /*7ce0*/  UIADD3 UR48, UPT, UPT, UR47, 0x400, UR5 ;  /* 0x000004002f307890 */ /* 0x000fe4000fffe005 */
[----:B---3--:R-:W-:Y:S04]  /*7cf0*/  UIADD3 UR4, UP0, UPT, UR6, 0x680, URZ ;  /* 0x0000068006047890 */ /* 0x008fe8000ff1e0ff */
[----:B------:R-:W-:Y:S09]  /*7d00*/  UIADD3.X UR5, UPT, UPT, URZ, UR7, URZ, UP0, !UPT ;  /* 0x00000007ff057290 */ /* 0x000ff200087fe4ff */
[----:B------:R3:W-:Y:S02]  /*7d10*/  UTMASTG.3D [UR48], [UR4] ;  /* 0x00000030040073b5 */ /* 0x0007e40008010000 */
[----:B---3--:R0:W-:Y:S02]  /*7d20*/  UTMACMDFLUSH ;  /* 0x00000000000079b7 */ /* 0x0081e40000000000 */
.L_x_130:
[----:B------:R-:W-:Y:S05]  /*7d30*/  BSYNC.RECONVERGENT B0 ;  /* 0x0000000000007941 */ /* 0x000fea0003800200 */
.L_x_129:
[----:B------:R-:W-:Y:S01]  /*7d40*/  UIADD3 UR44, UPT, UPT, UR46, 0x1, URZ ;  /* 0x000000012e2c7890 */ /* 0x000fe2000fffe0ff */
[----:B------:R-:W-:Y:S03]  /*7d50*/  BSSY.RECONVERGENT B0, `(.L_x_131) ;  /* 0x0000005000007945 */ /* 0x000fe60003800200 */
[----:B------:R-:W-:Y:S04]  /*7d60*/  UISETP.NE.AND UP0, UPT, UR44, 0x3, UPT ;  /* 0x000000032c00788c */ /* 0x000fe8000bf05270 */
[----:B------:R-:W-:Y:S01]  /*7d70*/  USEL UR45, UR44, URZ, UP0 ;  /* 0x000000ff2c2d7287 */ /* 0x000fe20008000000 */
[----:B------:R-:W-:Y:S11]  /*7d80*/  @P0 BRA `(.L_x_132) ;  /* 0x0000000000040947 */ /* 0x000ff60003800000 */
[----:B------:R-:W-:Y:S04]  /*7d90*/  DEPBAR.LE SB0, 0x1 ;  /* 0x000080400000791a */ /* 0x000fe80000000000 */
.L_x_132:
[----:B------:R-:W-:Y:S05]  /*7da0*/  BSYNC.RECONVERGENT B0 ;  /* 0x0000000000007941 */ /* 0x000fea0003800200 */
.L_x_131:
[----:B------:R-:W-:Y:S01]  /*7db0*/  BAR.SYNC.DEFER_BLOCKING 0x1, 0x80 ;  /* 0x0042000000007b1d */ /* 0x000fe20000010000 */
[----:B------:R-:W-:Y:S01]  /*7dc0*/  ISETP.NE.AND P1, PT, R103, RZ, PT ;  /* 0x000000ff6700720c */ /* 0x000fe20003f25270 */
[----:B------:R-:W-:Y:S01]  /*7dd0*/  UISETP.NE.AND UP0, UPT, UR53, URZ, UPT ;  /* 0x000000ff3500728c */ /* 0x000fe2000bf05270 */
[----:B------:R-:W-:Y:S11]  /*7de0*/  LEA R3, R111, UR47, 0x3 ;  /* 0x0000002f6f037c11 */ /* 0x000ff6000f8e18ff */
[----:B------:R-:W-:Y:S01]  /*7df0*/  @P1 SHF.L.U32 R4, R110, 0x1f, RZ ;  /* 0x0000001f6e041819 */ /* 0x000fe200000006ff */
[----:B------:R-:W-:Y:S06]  /*7e00*/  BRA.U !UP0, `(.L_x_133) ;  /* 0x0000000108247547 */ /* 0x000fec000b800000 */
[----:B------:R-:W3:Y:S01]  /*7e10*/  S2R R0, SR_CgaCtaId ;  /* 0x0000000000007919 */ /* 0x000ee20000008800 */
[----:B------:R-:W-:Y:S01]  /*7e20*/  IMAD.U32 R2, RZ, RZ, UR52 ;  /* 0x00000034ff027e24 */ /* 0x000fe2000f8e00ff */
[----:B------:R-:W-:Y:S04]  /*7e30*/  UIADD3 UR4, UPT, UPT, UR52, 0x1, URZ ;  /* 0x0000000134047890 */ /* 0x000fe8000fffe0ff */
[----:B------:R-:W-:Y:S01]  /*7e40*/  @P1 LEA R2, R2, UR47, 0x3 ;  /* 0x0000002f02021c11 */ /* 0x000fe2000f8e18ff */
[----:B------:R-:W-:Y:S04]  /*7e50*/  UISETP.NE.AND UP0, UPT, UR4, 0x3, UPT ;  /* 0x000000030400788c */ /* 0x000fe8000bf05270 */
[----:B------:R-:W-:Y:S01]  /*7e60*/  @P1 VIADD R5, R2, 0x158 ;  /* 0x0000015802051836 */ /* 0x000fe20000000000 */
[----:B------:R-:W-:Y:S04]  /*7e70*/  USEL UR52, UR4, URZ, UP0 ;  /* 0x000000ff04347287 */ /* 0x000fe80008000000 */
[----:B---3--:R-:W-:Y:S04]  /*7e80*/  @P1 PRMT R0, R0, 0x654, R5 ;  /* 0x0000065400001816 */ /* 0x008fe80000000005 */
[----:B------:R3:W-:Y:S04]  /*7e90*/  @P1 SYNCS.ARRIVE.TRANS64.RED.A1T0 RZ, [R0+URZ], RZ ;  /* 0x000000ff00ff19a7 */ /* 0x0007e800081004ff */
.L_x_133:
[----:B------:R-:W4:Y:S01]  /*7ea0*/  @P1 SYNCS.PHASECHK.TRANS64.TRYWAIT P0, [R3+URZ+0x140], R4 ;  /* 0x00014004030015a7 */ /* 0x000f2200080011ff */
[----:B------:R-:W-:Y:S01]  /*7eb0*/  BSSY B1, `(.L_x_134) ;  /* 0x0000015000017945 */ /* 0x000fe20003800000 */
[----:B----4-:R-:W-:Y:S03]  /*7ec0*/  @P1 SEL R108, RZ, 0x1, !P0 ;  /* 0x00000001ff6c1807 */ /* 0x010fe60004000000 */
[----:B------:R-:W-:Y:S05]  /*7ed0*/  @!P1 BRA `(.L_x_135) ;  /* 0x0000000000489947 */ /* 0x000fea0003800000 */
[----:B------:R-:W-:Y:S01]  /*7ee0*/  ISETP.NE.AND P1, PT, R112, RZ, PT ;  /* 0x000000ff7000720c */ /* 0x000fe20003f25270 */
[----:B------:R-:W-:Y:S01]  /*7ef0*/  BSSY B0, `(.L_x_136) ;  /* 0x000000a000007945 */ /* 0x000fe20003800000 */
[----:B------:R-:W-:Y:S11]  /*7f00*/  ISETP.NE.AND P0, PT, R108, RZ, PT ;  /* 0x000000ff6c00720c */ /* 0x000ff60003f05270 */
[----:B------:R-:W-:Y:S04]  /*7f10*/  @P1 IMAD R111, R111, 0x2000, R100 ;  /* 0x000020006f6f1824 */ /* 0x000fe800078e0264 */
[----:B------:R-:W-:Y:S01]  /*7f20*/  @P1 IMAD.IADD R4, R85, 0x1, R111 ;  /* 0x0000000155041824 */ /* 0x000fe200078e026f */
[----:B------:R-:W-:Y:S03]  /*7f30*/  @P1 IADD3 R2, PT, PT, R84, R111, RZ ;  /* 0x0000006f54021210 */ /* 0x000fe60007ffe0ff */
[----:B---3--:R-:W-:Y:S01]  /*7f40*/  @P1 IMAD.IADD R0, R99, 0x1, R4 ;  /* 0x0000000163001824 */ /* 0x008fe200078e0204 */
[----:B------:R-:W-:Y:S06]  /*7f50*/  @P0 BRA `(.L_x_137) ;  /* 0x00000000000c0947 */ /* 0x000fec0003800000 */
[----:B------:R-:W-:Y:S04]  /*7f60*/  SHF.L.U32 R110, R110, 0x1f, RZ ;  /* 0x0000001f6e6e7819 */ /* 0x000fe800000006ff */
[----:B------:R-:W3:Y:S02]  /*7f70*/  SYNCS.PHASECHK.TRANS64.TRYWAIT P0, [R3+URZ+0x140], R110 ;  /* 0x0001406e030075a7 */ /* 0x000ee400080011ff */
[----:B---3--:R-:W-:Y:S05]  /*7f80*/  @!P0 BRA `(.L_x_138) ;  /* 0x0000002000148947 */ /* 0x008fea0003800000 */
.L_x_137:
[----:B------:R-:W-:Y:S05]  /*7f90*/  BSYNC B0 ;  /* 0x0000000000007941 */ /* 0x000fea0003800000 */
.L_x_136:
[----:B------:R-:W-:Y:S11]  /*7fa0*/  ISETP.NE.AND P0, PT, R112, RZ, PT ;  /* 0x000000ff7000720c */ /* 0x000ff60003f05270 */
[----:B------:R-:W-:Y:S02]  /*7fb0*/  @!UPT UIADD3 URZ, UPT, UPT, URZ, URZ, URZ ;  /* 0x000000fffffff290 */ /* 0x000fe4000fffe0ff */
[----:B------:R4:W1:Y:S04]  /*7fc0*/  @P0 LDS.128 R48, [R111] ;  /* 0x000000006f300984 */ /* 0x0008680000000c00 */
[----:B------:R4:W1:Y:S04]  /*7fd0*/  @P0 LDS.128 R64, [R2+0x20] ;  /* 0x0000200002400984 */ /* 0x0008680000000c00 */
[----:B------:R4:W1:Y:S04]  /*7fe0*/  @P0 LDS.128 R56, [R4+0x10] ;  /* 0x0000100004380984 */ /* 0x0008680000000c00 */
[----:B------:R4:W1:Y:S02]  /*7ff0*/  @P0 LDS.128 R72, [R0+0x10] ;  /* 0x0000100000480984 */ /* 0x0008640000000c00 */
.L_x_135:
[----:B------:R-:W-:Y:S05]  /*8000*/  BSYNC B1 ;  /* 0x0000000000017941 */ /* 0x000fea0003800000 */
.L_x_134:
[----:B---34-:R-:W-:Y:S05]  /*8010*/  VIADD R0, R39, 0x20 ;  /* 0x0000002027007836 */ /* 0x018fea0000000000 */
[----:B------:R-:W-:Y:S04]  /*8020*/  SHF.R.U32.HI R0, RZ, 0x15, R0 ;  /* 0x00000015ff007819 */ /* 0x000fe80000011600 */
[----:B------:R-:W-:Y:S11]  /*8030*/  LOP3.LUT P0, RZ, R0, 0x3, R89, 0x48, !PT ;  /* 0x0000000300ff7812 */ /* 0x000ff60007804859 */
[----:B------:R-:W-:Y:S02]  /*8040*/  @!UPT UIADD3 URZ, UPT, UPT, URZ, URZ, URZ ;  /* 0x000000fffffff290 */ /* 0x000fe4000fffe0ff */
[----:B------:R-:W-:Y:S05]  /*8050*/  @!P0 BRA `(.L_x_139) ;  /* 0x0000000000408947 */ /* 0x000fea0003800000 */
[----:B------:R-:W3:Y:S01]  /*8060*/  LDCU.64 UR8, c[0x4][0x70] ;  /* 0x01000e00ff0877ac */ /* 0x000ee20008000a00 */
[----:B------:R-:W-:Y:S01]  /*8070*/  MOV R3, 0x0 ;  /* 0x0000000000037802 */ /* 0x000fe20000000f00 */
[----:B------:R-:W-:Y:S02]  /*8080*/  HFMA2 R12, -RZ, RZ, 0, 5.9604644775390625e-08 ;  /* 0x00000001ff0c7431 */ /* 0x000fe400000001ff */
[----:B------:R-:W-:Y:S02]  /*8090*/  IMAD.MOV.U32 R8, RZ, RZ, 0x192 ;  /* 0x00000192ff087424 */ /* 0x000fe400078e00ff */
[----:B------:R-:W-:Y:S01]  /*80a0*/  IMAD.MOV.U32 R13, RZ, RZ, RZ ;  /* 0x000000ffff0d7224 */ /* 0x000fe200078e00ff */
[----:B------:R-:W4:Y:S01]  /*80b0*/  LDCU.64 UR6, c[0x4][0x78] ;  /* 0x01000f00ff0677ac */ /* 0x000f220008000a00 */
[----:B------:R-:W1:Y:S01]  /*80c0*/  LDC.64 R2, c[0x4][R3] ;  /* 0x0100000003027b82 */ /* 0x000e620000000a00 */
[----:B------:R-:W5:Y:S01]  /*80d0*/  LDCU.64 UR4, c[0x4][0x10] ;  /* 0x01000200ff0477ac */ /* 0x000f620008000a00 */
[----:B---3--:R-:W-:Y:S01]  /*80e0*/  MOV R5, UR9 ;  /* 0x0000000900057c02 */ /* 0x008fe20008000f00 */
[----:B------:R-:W-:Y:S01]  /*80f0*/  IMAD.U32 R4, RZ, RZ, UR8 ;  /* 0x00000008ff047e24 */ /* 0x000fe2000f8e00ff */
[----:B----4-:R-:W-:Y:S01]  /*8100*/  MOV R7, UR7 ;  /* 0x0000000700077c02 */ /* 0x010fe20008000f00 */
[----:B------:R-:W-:Y:S01]  /*8110*/  IMAD.U32 R6, RZ, RZ, UR6 ;  /* 0x00000006ff067e24 */ /* 0x000fe2000f8e00ff */
[----:B-----5:R-:W-:Y:S01]  /*8120*/  MOV R11, UR5 ;  /* 0x00000005000b7c02 */ /* 0x020fe20008000f00 */
[----:B------:R-:W-:Y:S02]  /*8130*/  IMAD.U32 R10, RZ, RZ, UR4 ;  /* 0x00000004ff0a7e24 */ /* 0x000fe4000f8e00ff */
[----:B------:R-:W-:Y:S07]  /*8140*/  LEPC R20, `(.L_x_139) ;  /* 0x000000001014794e */ /* 0x000fee0000000000 */
[----:B-12---:R-:W-:Y:S05]  /*8150*/  CALL.ABS.NOINC R2 ;  /* 0x0000000002007343 */ /* 0x006fea0003c00000 */
.L_x_139:
[----:B------:R-:W-:Y:S01]  /*8160*/  ISETP.NE.AND P0, PT, R101, RZ, PT ;  /* 0x000000ff6500720c */ /* 0x000fe20003f05270 */
[----:B------:R-:W-:Y:S05]  /*8170*/  WARPSYNC.ALL ;  /* 0x0000000000007948 */ /* 0x000fea0003800000 */
[----:B------:R-:W-:Y:S01]  /*8180*/  R2UR UR4, R39 ;  /* 0x00000000270472ca */ /* 0x000fe200000e0000 */
[--C-:B-1----:R-:W-:Y:S01]  /*8190*/  HADD2.F32 R40, -RZ, R48.reuse.H0_H0 ;  /* 0x20000030ff287230 */ /* 0x102fe20000004100 */
[----:B------:R-:W-:Y:S01]  /*81a0*/  IADD3 R92, PT, PT, R92, 0x1c0, RZ ;  /* 0x000001c05c5c7810 */ /* 0x000fe20007ffe0ff */
[----:B------:R-:W-:Y:S01]  /*81b0*/  HADD2.F32 R42, -RZ, R48.H1_H1 ;  /* 0x30000030ff2a7230 */ /* 0x000fe20000004100 */
[----:B------:R-:W-:Y:S01]  /*81c0*/  BSSY.RECONVERGENT B0, `(.L_x_140) ;  /* 0x000008d000007945 */ /* 0x000fe20003800200 */
[--C-:B------:R-:W-:Y:S01]  /*81d0*/  HADD2.F32 R43, -RZ, R49.reuse.H0_H0 ;  /* 0x20000031ff2b7230 */ /* 0x100fe20000004100 */
[----:B------:R-:W-:Y:S01]  /*81e0*/  LOP3.LUT R92, R92, 0xfefffff8, RZ, 0xc0, !PT ;  /* 0xfefffff85c5c7812 */ /* 0x000fe200078ec0ff */
[----:B------:R-:W-:Y:S02]  /*81f0*/  HADD2.F32 R44, -RZ, R49.H1_H1 ;  /* 0x30000031ff2c7230 */ /* 0x000fe40000004100 */
[--C-:B------:R-:W-:Y:S02]  /*8200*/  HADD2.F32 R45, -RZ, R50.reuse.H0_H0 ;  /* 0x20000032ff2d7230 */ /* 0x100fe40000004100 */
[----:B--2---:R-:W-:Y:S02]  /*8210*/  HADD2.F32 R46, -RZ, R50.H1_H1 ;  /* 0x30000032ff2e7230 */ /* 0x004fe40000004100 */
[----:B------:R-:W1:Y:S01]  /*8220*/  LDTM.x32 R4, tmem[UR4+0x20] ;  /* 0x00002004000479ee */ /* 0x000e6200082c0000 */
[----:B------:R-:W-:Y:S01]  /*8230*/  NOP ;  /* 0x0000000000007918 */ /* 0x000fe20000000000 */
[----:B-1----:R1:W-:Y:S01]  /*8240*/  SYNCS.ARRIVE.TRANS64.RED.A1T0 RZ, [R92+URZ], RZ ;  /* 0x000000ff5cff79a7 */ /* 0x0023e200081004ff */
[----:B------:R-:W-:Y:S01]  /*8250*/  USHF.L.U32 UR4, UR45, 0xd, URZ ;  /* 0x0000000d2d047899 */ /* 0x000fe200080006ff */
[--C-:B------:R-:W-:Y:S02]  /*8260*/  HADD2.F32 R47, -RZ, R51.reuse.H0_H0 ;  /* 0x20000033ff2f7230 */ /* 0x100fe40000004100 */
[----:B------:R-:W-:Y:S02]  /*8270*/  HADD2.F32 R48, -RZ, R51.H1_H1 ;  /* 0x30000033ff307230 */ /* 0x000fe40000004100 */
[--C-:B------:R-:W-:Y:S01]  /*8280*/  HADD2.F32 R49, -RZ, R56.reuse.H0_H0 ;  /* 0x20000038ff317230 */ /* 0x100fe20000004100 */
[----:B------:R-:W-:Y:S01]  /*8290*/  IADD3 R117, PT, PT, R100, UR4, RZ ;  /* 0x0000000464757c10 */ /* 0x000fe2000fffe0ff */
[----:B------:R-:W-:Y:S02]  /*82a0*/  HADD2.F32 R51, -RZ, R56.H1_H1 ;  /* 0x30000038ff337230 */ /* 0x000fe40000004100 */
[--C-:B------:R-:W-:Y:S01]  /*82b0*/  HADD2.F32 R50, -RZ, R57.reuse.H0_H0 ;  /* 0x20000039ff327230 */ /* 0x100fe20000004100 */
[-C--:B------:R-:W-:Y:S01]  /*82c0*/  IADD3 R116, PT, PT, R85, R117.reuse, RZ ;  /* 0x0000007555747210 */ /* 0x080fe20007ffe0ff */
[----:B------:R-:W-:Y:S01]  /*82d0*/  HADD2.F32 R52, -RZ, R57.H1_H1 ;  /* 0x30000039ff347230 */ /* 0x000fe20000004100 */
[----:B------:R-:W-:Y:S01]  /*82e0*/  IADD3 R117, PT, PT, R84, R117, RZ ;  /* 0x0000007554757210 */ /* 0x000fe20007ffe0ff */
[--C-:B------:R-:W-:Y:S01]  /*82f0*/  HADD2.F32 R53, -RZ, R58.reuse.H0_H0 ;  /* 0x2000003aff357230 */ /* 0x100fe20000004100 */
[----:B------:R-:W-:Y:S01]  /*8300*/  IADD3 R118, PT, PT, R99, R116, RZ ;  /* 0x0000007463767210 */ /* 0x000fe20007ffe0ff */
[----:B------:R-:W-:Y:S02]  /*8310*/  HADD2.F32 R54, -RZ, R58.H1_H1 ;  /* 0x3000003aff367230 */ /* 0x000fe40000004100 */
[--C-:B------:R-:W-:Y:S02]  /*8320*/  HADD2.F32 R55, -RZ, R59.reuse.H0_H0 ;  /* 0x2000003bff377230 */ /* 0x100fe40000004100 */
[----:B------:R-:W-:Y:S02]  /*8330*/  HADD2.F32 R56, -RZ, R59.H1_H1 ;  /* 0x3000003bff387230 */ /* 0x000fe40000004100 */
[C---:B------:R-:W-:Y:S01]  /*8340*/  FMUL R4, R38.reuse, R4 ;  /* 0x0000000426047220 */ /* 0x040fe20000400000 */
[C---:B------:R-:W-:Y:S01]  /*8350*/  FMUL R5, R38.reuse, R5 ;  /* 0x0000000526057220 */ /* 0x040fe20000400000 */
[C---:B------:R-:W-:Y:S01]  /*8360*/  FMUL R6, R38.reuse, R6 ;  /* 0x0000000626067220 */ /* 0x040fe20000400000 */
[C---:B------:R-:W-:Y:S01]  /*8370*/  FMUL R7, R38.reuse, R7 ;  /* 0x0000000726077220 */ /* 0x040fe20000400000 */
[C---:B------:R-:W-:Y:S01]  /*8380*/  FFMA R4, R41.reuse, R40, R4 ;  /* 0x0000002829047223 */ /* 0x040fe20000000004 */
[C---:B------:R-:W-:Y:S01]  /*8390*/  FFMA R5, R41.reuse, R42, R5 ;  /* 0x0000002a29057223 */ /* 0x040fe20000000005 */
[C---:B------:R-:W-:Y:S01]  /*83a0*/  FFMA R6, R41.reuse, R43, R6 ;  /* 0x0000002b29067223 */ /* 0x040fe20000000006 */
[----:B------:R-:W-:Y:S01]  /*83b0*/  FFMA R7, R41, R44, R7 ;  /* 0x0000002c29077223 */ /* 0x000fe20000000007 */
[C---:B------:R-:W-:Y:S01]  /*83c0*/  FMUL R8, R38.reuse, R8 ;  /* 0x0000000826087220 */ /* 0x040fe20000400000 */
[C---:B------:R-:W-:Y:S01]  /*83d0*/  FMUL R9, R38.reuse, R9 ;  /* 0x0000000926097220 */ /* 0x040fe20000400000 */
[----:B------:R-:W-:Y:S01]  /*83e0*/  F2FP.F16.F32.PACK_AB R84, R5, R4 ;  /* 0x000000040554723e */ /* 0x000fe200000000ff */
[C---:B------:R-:W-:Y:S01]  /*83f0*/  FMUL R10, R38.reuse, R10 ;  /* 0x0000000a260a7220 */ /* 0x040fe20000400000 */
[----:B------:R-:W-:Y:S01]  /*8400*/  F2FP.F16.F32.PACK_AB R85, R7, R6 ;  /* 0x000000060755723e */ /* 0x000fe200000000ff */
[C---:B------:R-:W-:Y:S01]  /*8410*/  FFMA R8, R41.reuse, R45, R8 ;  /* 0x0000002d29087223 */ /* 0x040fe20000000008 */
[C---:B------:R-:W-:Y:S01]  /*8420*/  FFMA R9, R41.reuse, R46, R9 ;  /* 0x0000002e29097223 */ /* 0x040fe20000000009 */
[----:B------:R-:W-:Y:S01]  /*8430*/  FFMA R10, R41, R47, R10 ;  /* 0x0000002f290a7223 */ /* 0x000fe2000000000a */
[C---:B------:R-:W-:Y:S01]  /*8440*/  FMUL R11, R38.reuse, R11 ;  /* 0x0000000b260b7220 */ /* 0x040fe20000400000 */
[C---:B------:R-:W-:Y:S01]  /*8450*/  FMUL R0, R38.reuse, R12 ;  /* 0x0000000c26007220 */ /* 0x040fe20000400000 */
[C---:B------:R-:W-:Y:S01]  /*8460*/  FMUL R2, R38.reuse, R13 ;  /* 0x0000000d26027220 */ /* 0x040fe20000400000 */
[----:B------:R-:W-:Y:S01]  /*8470*/  F2FP.F16.F32.PACK_AB R86, R9, R8 ;  /* 0x000000080956723e */ /* 0x000fe200000000ff */
[C---:B------:R-:W-:Y:S01]  /*8480*/  FFMA R11, R41.reuse, R48, R11 ;  /* 0x00000030290b7223 */ /* 0x040fe2000000000b */
[C---:B------:R-:W-:Y:S01]  /*8490*/  FFMA R0, R41.reuse, R49, R0 ;  /* 0x0000003129007223 */ /* 0x040fe20000000000 */
[C---:B------:R-:W-:Y:S01]  /*84a0*/  FFMA R2, R41.reuse, R51, R2 ;  /* 0x0000003329027223 */ /* 0x040fe20000000002 */
[C---:B------:R-:W-:Y:S01]  /*84b0*/  FMUL R3, R38.reuse, R14 ;  /* 0x0000000e26037220 */ /* 0x040fe20000400000 */
[C---:B------:R-:W-:Y:S01]  /*84c0*/  FMUL R15, R38.reuse, R15 ;  /* 0x0000000f260f7220 */ /* 0x040fe20000400000 */
[C---:B------:R-:W-:Y:S01]  /*84d0*/  FMUL R12, R38.reuse, R16 ;  /* 0x00000010260c7220 */ /* 0x040fe20000400000 */
[C---:B------:R-:W-:Y:S01]  /*84e0*/  FMUL R13, R38.reuse, R17 ;  /* 0x00000011260d7220 */ /* 0x040fe20000400000 */
[C---:B------:R-:W-:Y:S01]  /*84f0*/  FFMA R3, R41.reuse, R50, R3 ;  /* 0x0000003229037223 */ /* 0x040fe20000000003 */
[C---:B------:R-:W-:Y:S01]  /*8500*/  FMUL R14, R38.reuse, R18 ;  /* 0x00000012260e7220 */ /* 0x040fe20000400000 */
[----:B------:R-:W-:Y:S01]  /*8510*/  FFMA R15, R41, R52, R15 ;  /* 0x00000034290f7223 */ /* 0x000fe2000000000f */
[--C-:B------:R-:W-:Y:S02]  /*8520*/  HADD2.F32 R57, -RZ, R64.reuse.H0_H0 ;  /* 0x20000040ff397230 */ /* 0x100fe40000004100 */
[C---:B------:R-:W-:Y:S01]  /*8530*/  FMUL R19, R38.reuse, R19 ;  /* 0x0000001326137220 */ /* 0x040fe20000400000 */
[----:B------:R-:W-:Y:S01]  /*8540*/  F2FP.F16.F32.PACK_AB R87, R11, R10 ;  /* 0x0000000a0b57723e */ /* 0x000fe200000000ff */
[C---:B------:R-:W-:Y:S01]  /*8550*/  FFMA R12, R41.reuse, R53, R12 ;  /* 0x00000035290c7223 */ /* 0x040fe2000000000c */
[----:B------:R-:W-:Y:S02]  /*8560*/  HADD2.F32 R58, -RZ, R64.H1_H1 ;  /* 0x30000040ff3a7230 */ /* 0x000fe40000004100 */
[C---:B------:R-:W-:Y:S01]  /*8570*/  FMUL R16, R38.reuse, R20 ;  /* 0x0000001426107220 */ /* 0x040fe20000400000 */
[C---:B------:R-:W-:Y:S01]  /*8580*/  FFMA R13, R41.reuse, R54, R13 ;  /* 0x00000036290d7223 */ /* 0x040fe2000000000d */
[----:B------:R1:W-:Y:S01]  /*8590*/  STS.128 [R100+UR4], R84 ;  /* 0x0000005464007988 */ /* 0x0003e20008000c04 */
[--C-:B------:R-:W-:Y:S02]  /*85a0*/  HADD2.F32 R59, -RZ, R65.reuse.H0_H0 ;  /* 0x20000041ff3b7230 */ /* 0x100fe40000004100 */
[C---:B------:R-:W-:Y:S01]  /*85b0*/  FMUL R17, R38.reuse, R21 ;  /* 0x0000001526117220 */ /* 0x040fe20000400000 */
[C---:B------:R-:W-:Y:S01]  /*85c0*/  FFMA R14, R41.reuse, R55, R14 ;  /* 0x00000037290e7223 */ /* 0x040fe2000000000e */
[----:B------:R-:W-:Y:S02]  /*85d0*/  HADD2.F32 R60, -RZ, R65.H1_H1 ;  /* 0x30000041ff3c7230 */ /* 0x000fe40000004100 */
[C---:B------:R-:W-:Y:S01]  /*85e0*/  FMUL R18, R38.reuse, R22 ;  /* 0x0000001626127220 */ /* 0x040fe20000400000 */
[C---:B------:R-:W-:Y:S01]  /*85f0*/  FFMA R19, R41.reuse, R56, R19 ;  /* 0x0000003829137223 */ /* 0x040fe20000000013 */
        /* <DEDUP_REMOVED lines=13> */
[----:B------:R-:W-:Y:S01]  /*86d0*/  FMUL R27, R38, R27 ;  /* 0x0000001b261b7220 */ /* 0x000fe20000400000 */
[----:B------:R-:W-:Y:S01]  /*86e0*/  F2FP.F16.F32.PACK_AB R104, R2, R0 ;  /* 0x000000000268723e */ /* 0x000fe200000000ff */
[----:B------:R-:W-:Y:S01]  /*86f0*/  FFMA R20, R41, R61, R20 ;  /* 0x0000003d29147223 */ /* 0x000fe20000000014 */
[----:B------:R-:W-:Y:S01]  /*8700*/  F2FP.F16.F32.PACK_AB R105, R15, R3 ;  /* 0x000000030f69723e */ /* 0x000fe200000000ff */
[----:B------:R-:W-:Y:S01]  /*8710*/  HADD2.F32 R66, -RZ, R72.H1_H1 ;  /* 0x30000048ff427230 */ /* 0x000fe20000004100 */
[----:B------:R-:W-:Y:S01]  /*8720*/  F2FP.F16.F32.PACK_AB R106, R13, R12 ;  /* 0x0000000c0d6a723e */ /* 0x000fe200000000ff */
[C---:B------:R-:W-:Y:S01]  /*8730*/  FMUL R24, R38.reuse, R28 ;  /* 0x0000001c26187220 */ /* 0x040fe20000400000 */
[----:B------:R-:W-:Y:S01]  /*8740*/  F2FP.F16.F32.PACK_AB R107, R19, R14 ;  /* 0x0000000e136b723e */ /* 0x000fe200000000ff */
[C---:B------:R-:W-:Y:S01]  /*8750*/  FFMA R21, R41.reuse, R62, R21 ;  /* 0x0000003e29157223 */ /* 0x040fe20000000015 */
[--C-:B------:R-:W-:Y:S02]  /*8760*/  HADD2.F32 R67, -RZ, R73.reuse.H0_H0 ;  /* 0x20000049ff437230 */ /* 0x100fe40000004100 */
[C---:B------:R-:W-:Y:S01]  /*8770*/  FMUL R25, R38.reuse, R29 ;  /* 0x0000001d26197220 */ /* 0x040fe20000400000 */
[C---:B------:R-:W-:Y:S01]  /*8780*/  FFMA R22, R41.reuse, R63, R22 ;  /* 0x0000003f29167223 */ /* 0x040fe20000000016 */
[----:B------:R1:W-:Y:S01]  /*8790*/  STS.128 [R116+0x10], R104 ;  /* 0x0000106874007388 */ /* 0x0003e20000000c00 */
        /* <DEDUP_REMOVED lines=35> */
[----:B--2---:R-:W2:Y:S02]  /*89d0*/  FENCE.VIEW.ASYNC.S ;  /* 0x00000000000073c6 */ /* 0x004ea40000000000 */
[----:B--2---:R-:W-:Y:S06]  /*89e0*/  BAR.SYNC.DEFER_BLOCKING 0x1, 0x80 ;  /* 0x0042000000007b1d */ /* 0x004fec0000010000 */
[----:B------:R-:W-:Y:S05]  /*89f0*/  @P0 BRA `(.L_x_141) ;  /* 0x0000000000240947 */ /* 0x000fea0003800000 */
[----:B------:R-:W2:Y:S01]  /*8a00*/  LDCU.64 UR10, c[0x0][0x348] ;  /* 0x00006900ff0a77ac */ /* 0x000ea20008000a00 */
[----:B------:R-:W-:Y:S02]  /*8a10*/  UIADD3 UR9, UPT, UPT, UR49, 0x20, URZ ;  /* 0x0000002031097890 */ /* 0x000fe4000fffe0ff */
[----:B------:R-:W-:Y:S02]  /*8a20*/  UIADD3 UR8, UPT, UPT, UR47, 0x400, UR4 ;  /* 0x000004002f087890 */ /* 0x000fe4000fffe004 */
[----:B--2---:R-:W-:Y:S03]  /*8a30*/  UIADD3 UR6, UP0, UPT, UR10, 0x680, URZ ;  /* 0x000006800a067890 */ /* 0x004fe6000ff1e0ff */
[----:B------:R-:W-:Y:S01]  /*8a40*/  UMOV UR10, UR50 ;  /* 0x00000032000a7c82 */ /* 0x000fe20008000000 */
[----:B------:R-:W-:Y:S03]  /*8a50*/  UIADD3.X UR7, UPT, UPT, URZ, UR11, URZ, UP0, !UPT ;  /* 0x0000000bff077290 */ /* 0x000fe600087fe4ff */
[----:B------:R-:W-:Y:S06]  /*8a60*/  UMOV UR11, UR36 ;  /* 0x00000024000b7c82 */ /* 0x000fec0008000000 */
[----:B------:R2:W-:Y:S02]  /*8a70*/  UTMASTG.3D [UR8], [UR6] ;  /* 0x00000008060073b5 */ /* 0x0005e40008010000 */
[----:B--2---:R0:W-:Y:S02]  /*8a80*/  UTMACMDFLUSH ;  /* 0x00000000000079b7 */ /* 0x0041e40000000000 */
.L_x_141:
[----:B------:R-:W-:Y:S05]  /*8a90*/  BSYNC.RECONVERGENT B0 ;  /* 0x0000000000007941 */ /* 0x000fea0003800200 */
.L_x_140:
[----:B------:R-:W-:Y:S01]  /*8aa0*/  UIADD3 UR4, UPT, UPT, UR45, 0x1, URZ ;  /* 0x000000012d047890 */ /* 0x000fe2000fffe0ff */
[----:B------:R-:W-:Y:S03]  /*8ab0*/  BSSY.RECONVERGENT B0, `(.L_x_142) ;  /* 0x0000008000007945 */ /* 0x000fe60003800200 */
[----:B------:R-:W-:Y:S04]  /*8ac0*/  UISETP.NE.AND UP0, UPT, UR4, 0x3, UPT ;  /* 0x000000030400788c */ /* 0x000fe8000bf05270 */
[----:B------:R-:W-:Y:S02]  /*8ad0*/  UISETP.EQ.XOR UP1, UPT, UR44, 0x3, !UP0 ;  /* 0x000000032c00788c */ /* 0x000fe4000c722a70 */
[----:B------:R-:W-:Y:S02]  /*8ae0*/  USEL UR46, UR4, URZ, UP0 ;  /* 0x000000ff042e7287 */ /* 0x000fe40008000000 */
[----:B------:R-:W-:Y:S04]  /*8af0*/  USEL UR5, URZ, 0x1, !UP1 ;  /* 0x00000001ff057887 */ /* 0x000fe8000c800000 */
[----:B------:R-:W-:Y:S01]  /*8b00*/  ULOP3.LUT UR54, UR54, UR5, URZ, 0x3c, !UPT ;  /* 0x0000000536367292 */ /* 0x000fe2000f8e3cff */
[----:B------:R-:W-:Y:S11]  /*8b10*/  @P0 BRA `(.L_x_143) ;  /* 0x0000000000040947 */ /* 0x000ff60003800000 */
[----:B------:R-:W-:Y:S04]  /*8b20*/  DEPBAR.LE SB0, 0x1 ;  /* 0x000080400000791a */ /* 0x000fe80000000000 */
.L_x_143:
[----:B------:R-:W-:Y:S05]  /*8b30*/  BSYNC.RECONVERGENT B0 ;  /* 0x0000000000007941 */ /* 0x000fea0003800200 */
.L_x_142:
[----:B------:R-:W-:Y:S01]  /*8b40*/  BAR.SYNC.DEFER_BLOCKING 0x1, 0x80 ;  /* 0x0042000000007b1d */ /* 0x000fe20000010000 */
[----:B------:R-:W-:Y:S01]  /*8b50*/  UISETP.NE.AND UP0, UPT, UR53, -0x2, UPT ;  /* 0xfffffffe3500788c */ /* 0x000fe2000bf05270 */
[----:B------:R-:W-:Y:S08]  /*8b60*/  IADD3 R0, PT, PT, R36, 0x1, RZ ;  /* 0x0000000124007810 */ /* 0x000ff00007ffe0ff */
[----:B------:R-:W-:Y:S05]  /*8b70*/  BRA.U !UP0, `(.L_x_144) ;  /* 0x0000000108287547 */ /* 0x000fea000b800000 */
[----:B------:R-:W2:Y:S01]  /*8b80*/  S2R R2, SR_CgaCtaId ;  /* 0x0000000000027919 */ /* 0x000ea20000008800 */
[----:B------:R-:W-:Y:S01]  /*8b90*/  ISETP.NE.AND P0, PT, R103, RZ, PT ;  /* 0x000000ff6700720c */ /* 0x000fe20003f05270 */
[----:B------:R-:W-:Y:S01]  /*8ba0*/  IMAD.U32 R3, RZ, RZ, UR52 ;  /* 0x00000034ff037e24 */ /* 0x000fe2000f8e00ff */
[----:B------:R-:W-:Y:S04]  /*8bb0*/  UIADD3 UR4, UPT, UPT, UR52, 0x1, URZ ;  /* 0x0000000134047890 */ /* 0x000fe8000fffe0ff */
[----:B------:R-:W-:Y:S04]  /*8bc0*/  UISETP.NE.AND UP0, UPT, UR4, 0x3, UPT ;  /* 0x000000030400788c */ /* 0x000fe8000bf05270 */
[----:B------:R-:W-:Y:S03]  /*8bd0*/  USEL UR52, UR4, URZ, UP0 ;  /* 0x000000ff04347287 */ /* 0x000fe60008000000 */
[----:B------:R-:W-:Y:S05]  /*8be0*/  @P0 LEA R3, R3, UR47, 0x3 ;  /* 0x0000002f03030c11 */ /* 0x000fea000f8e18ff */
[----:B------:R-:W-:Y:S05]  /*8bf0*/  @P0 VIADD R3, R3, 0x158 ;  /* 0x0000015803030836 */ /* 0x000fea0000000000 */
[----:B--2---:R-:W-:Y:S04]  /*8c00*/  @P0 PRMT R2, R2, 0x654, R3 ;  /* 0x0000065402020816 */ /* 0x004fe80000000003 */
[----:B------:R2:W-:Y:S03]  /*8c10*/  @P0 SYNCS.ARRIVE.TRANS64.RED.A1T0 RZ, [R2+URZ], RZ ;  /* 0x000000ff02ff09a7 */ /* 0x0005e600081004ff */
.L_x_144:
[----:B------:R-:W-:Y:S01]  /*8c20*/  R2UR UR6, R102 ;  /* 0x00000000660672ca */ /* 0x000fe200000e0000 */
[----:B------:R-:W-:Y:S01]  /*8c30*/  UIADD3 UR53, UPT, UPT, UR53, 0x2, URZ ;  /* 0x0000000235357890 */ /* 0x000fe2000fffe0ff */
[----:B------:R-:W-:Y:S01]  /*8c40*/  R2UR UR5, R90 ;  /* 0x000000005a0572ca */ /* 0x000fe200000e0000 */
[----:B------:R-:W-:Y:S01]  /*8c50*/  UMOV UR36, UR63 ;  /* 0x0000003f00247c82 */ /* 0x000fe20008000000 */
[----:B------:R-:W-:Y:S02]  /*8c60*/  R2UR UR4, R91 ;  /* 0x000000005b0472ca */ /* 0x000fe400000e0000 */
[----:B------:R-:W-:Y:S02]  /*8c70*/  ISETP.NE.AND P0, PT, R94, 0x2, PT ;  /* 0x000000025e00780c */ /* 0x000fe40003f05270 */
[----:B------:R-:W-:Y:S02]  /*8c80*/  ISETP.NE.AND P1, PT, R0, 0x4, PT ;  /* 0x000000040000780c */ /* 0x000fe40003f25270 */
[----:B--2---:R-:W-:Y:S02]  /*8c90*/  SEL R2, RZ, 0x1, P0 ;  /* 0x00000001ff027807 */ /* 0x004fe40000000000 */
[----:B------:R-:W-:Y:S01]  /*8ca0*/  SEL R3, RZ, 0x1, P1 ;  /* 0x00000001ff037807 */ /* 0x000fe20000800000 */
[----:B------:R-:W-:Y:S01]  /*8cb0*/  UISETP.NE.AND UP0, UPT, UR6, URZ, UPT ;  /* 0x000000ff0600728c */ /* 0x000fe2000bf05270 */
[----:B------:R-:W-:Y:S01]  /*8cc0*/  LOP3.LUT R97, R97, R2, RZ, 0x3c, !PT ;  /* 0x0000000261617212 */ /* 0x000fe200078e3cff */
[----:B------:R-:W-:Y:S01]  /*8cd0*/  UIADD3 UR32, UPT, UPT, UR37, UR5, URZ ;  /* 0x0000000525207290 */ /* 0x000fe2000fffe0ff */
[----:B------:R-:W-:Y:S01]  /*8ce0*/  LOP3.LUT R98, R98, R3, RZ, 0x3c, !PT ;  /* 0x0000000362627212 */ /* 0x000fe200078e3cff */
[----:B------:R-:W-:Y:S01]  /*8cf0*/  UIADD3 UR26, UPT, UPT, UR38, UR4, URZ ;  /* 0x00000004261a7290 */ /* 0x000fe2000fffe0ff */
[----:B------:R-:W-:Y:S02]  /*8d00*/  SEL R94, R94, RZ, P0 ;  /* 0x000000ff5e5e7207 */ /* 0x000fe40000000000 */
[----:B------:R-:W-:Y:S02]  /*8d10*/  SEL R36, R0, RZ, P1 ;  /* 0x000000ff00247207 */ /* 0x000fe40000800000 */
[----:B------:R-:W-:Y:S07]  /*8d20*/  BRA.U UP0, `(.L_x_145) ;  /* 0xffffffd500a47547 */ /* 0x000fee000b83ffff */
[----:B------:R-:W2:Y:S01]  /*8d30*/  LDCU.64 UR4, c[0x0][0x888] ;  /* 0x00011100ff0477ac */ /* 0x000ea20008000a00 */
[----:B------:R-:W3:Y:S01]  /*8d40*/  LDCU.64 UR6, c[0x0][0x890] ;  /* 0x00011200ff0677ac */ /* 0x000ee20008000a00 */
[----:B--2---:R-:W-:Y:S02]  /*8d50*/  ISETP.NE.U32.AND P2, PT, RZ, UR4, PT ;  /* 0x00000004ff007c0c */ /* 0x004fe4000bf45070 */
[----:B---3--:R-:W-:Y:S02]  /*8d60*/  ISETP.NE.U32.AND P1, PT, RZ, UR6, PT ;  /* 0x00000006ff007c0c */ /* 0x008fe4000bf25070 */
[----:B------:R-:W-:Y:S02]  /*8d70*/  ISETP.NE.AND.EX P2, PT, RZ, UR5, PT, P2 ;  /* 0x00000005ff007c0c */ /* 0x000fe4000bf45320 */
[----:B------:R-:W-:-:S13]  /*8d80*/  ISETP.NE.AND.EX P0, PT, RZ, UR7, PT, P1 ;  /* 0x00000007ff007c0c */ /* 0x000fda000bf05310 */
[----:B------:R-:W-:Y:S05]  /*8d90*/  @P2 BRA P0, `(.L_x_146) ;  /* 0x00000000003c2947 */ /* 0x000fea0000000000 */
[----:B------:R-:W-:-:S13]  /*8da0*/  ISETP.NE.AND.EX P1, PT, RZ, UR7, PT, P1 ;  /* 0x00000007ff007c0c */ /* 0x000fda000bf25310 */
[----:B------:R-:W-:Y:S05]  /*8db0*/  @P1 BRA `(.L_x_147) ;  /* 0x00000000000c1947 */ /* 0x000fea0003800000 */
[----:B------:R-:W-:-:S13]  /*8dc0*/  FSETP.NEU.AND P0, PT, R41, RZ, PT ;  /* 0x000000ff2900720b */ /* 0x000fda0003f0d000 */
[----:B------:R-:W-:Y:S05]  /*8dd0*/  @!P0 EXIT ;  /* 0x000000000000894d */ /* 0x000fea0003800000 */
[----:B------:R-:W-:Y:S05]  /*8de0*/  BRA `(.L_x_146) ;  /* 0x0000000000287947 */ /* 0x000fea0003800000 */
.L_x_147:
[----:B------:R-:W-:Y:S01]  /*8df0*/  ISETP.NE.AND P0, PT, R93, RZ, PT ;  /* 0x000000ff5d00720c */ /* 0x000fe20003f05270 */
[----:B------:R-:W-:-:S12]  /*8e00*/  BSSY.RECONVERGENT B0, `(.L_x_146) ;  /* 0x0000008000007945 */ /* 0x000fd80003800200 */
[----:B------:R-:W-:Y:S05]  /*8e10*/  @P0 BRA `(.L_x_148) ;  /* 0x0000000000100947 */ /* 0x000fea0003800000 */
[----:B------:R-:W-:-:S04]  /*8e20*/  ISETP.NE.U32.AND P0, PT, RZ, UR4, PT ;  /* 0x00000004ff007c0c */ /* 0x000fc8000bf05070 */
[----:B------:R-:W-:-:S13]  /*8e30*/  ISETP.NE.AND.EX P0, PT, RZ, UR5, PT, P0 ;  /* 0x00000005ff007c0c */ /* 0x000fda000bf05300 */
[----:B------:R-:W-:Y:S05]  /*8e40*/  @!P0 EXIT ;  /* 0x000000000000894d */ /* 0x000fea0003800000 */
[----:B------:R-:W-:Y:S05]  /*8e50*/  BRA `(.L_x_149) ;  /* 0x0000000000087947 */ /* 0x000fea0003800000 */
.L_x_148:
[----:B------:R-:W-:-:S13]  /*8e60*/  FSETP.NEU.AND P0, PT, R41, RZ, PT ;  /* 0x000000ff2900720b */ /* 0x000fda0003f0d000 */
[----:B------:R-:W-:Y:S05]  /*8e70*/  @!P0 EXIT ;  /* 0x000000000000894d */ /* 0x000fea0003800000 */
.L_x_149:
[----:B------:R-:W-:Y:S05]  /*8e80*/  BSYNC.RECONVERGENT B0 ;  /* 0x0000000000007941 */ /* 0x000fea0003800200 */
.L_x_146:
[----:B------:R-:W2:Y:S01]  /*8e90*/  S2UR UR7, SR_CgaCtaId ;  /* 0x00000000000779c3 */ /* 0x000ea20000008800 */
[----:B------:R-:W-:Y:S01]  /*8ea0*/  ULEA UR6, UR52, UR47, 0x3 ;  /* 0x0000002f34067291 */ /* 0x000fe2000f8e18ff */
[----:B------:R-:W-:-:S04]  /*8eb0*/  DEPBAR.LE SB0, 0x0 ;  /* 0x000080000000791a */ /* 0x000fc80000000000 */
[----:B------:R-:W-:-:S04]  /*8ec0*/  UIADD3 UR6, UPT, UPT, UR6, 0x158, URZ ;  /* 0x0000015806067890 */ /* 0x000fc8000fffe0ff */
[----:B--2---:R-:W-:-:S09]  /*8ed0*/  UPRMT UR6, UR7, 0x654, UR6 ;  /* 0x0000065407067896 */ /* 0x004fd20008000006 */
[----:B------:R-:W-:Y:S01]  /*8ee0*/  SYNCS.ARRIVE.TRANS64.RED.A1T0 RZ, [UR6], RZ ;  /* 0x000000ffffff79a7 */ /* 0x000fe20008100406 */
[----:B------:R-:W-:Y:S05]  /*8ef0*/  EXIT ;  /* 0x000000000000794d */ /* 0x000fea0003800000 */
.L_x_25:
[----:B----4-:R4:W1:Y:S02]  /*8f00*/  SYNCS.PHASECHK.TRANS64.TRYWAIT P0, [R0+URZ+0x1f0], R3 ;  /* 0x0001f003000075a7 */ /* 0x01086400080011ff */
[----:B-1----:R-:W-:Y:S05]  /*8f10*/  @!P0 NANOSLEEP.SYNCS 0x989680 ;  /* 0x009896800000895d */ /* 0x002fea0003900000 */
[----:B------:R-:W1:Y:S02]  /*8f20*/  @!P0 SYNCS.PHASECHK.TRANS64 P0, [R0+URZ+0x1f0], R3 ;  /* 0x0001f003000085a7 */ /* 0x000e6400080010ff */
[----:B-1----:R-:W-:Y:S05]  /*8f30*/  @!P0 BRA `(.L_x_25) ;  /* 0xfffffffc00f08947 */ /* 0x002fea000383ffff */
[----:B------:R-:W-:Y:S05]  /*8f40*/  BRA `(.L_x_150) ;  /* 0xffffff8c00dc7947 */ /* 0x000fea000383ffff */
.L_x_28:
[----:B-1----:R-:W-:-:S07]  /*8f50*/  MOV R0, UR33 ;  /* 0x0000002100007c02 */ /* 0x002fce0008000f00 */
.L_x_151:
[----:B-1----:R1:W4:Y:S02]  /*8f60*/  SYNCS.PHASECHK.TRANS64.TRYWAIT P0, [R0+URZ+0xa0], R3 ;  /* 0x0000a003000075a7 */ /* 0x00232400080011ff */
[----:B----4-:R-:W-:Y:S05]  /*8f70*/  @!P0 NANOSLEEP.SYNCS 0x989680 ;  /* 0x009896800000895d */ /* 0x010fea0003900000 */
[----:B------:R-:W4:Y:S02]  /*8f80*/  @!P0 SYNCS.PHASECHK.TRANS64 P0, [R0+URZ+0xa0], R3 ;  /* 0x0000a003000085a7 */ /* 0x000f2400080010ff */
[----:B----4-:R-:W-:Y:S05]  /*8f90*/  @!P0 BRA `(.L_x_151) ;  /* 0xfffffffc00f08947 */ /* 0x010fea000383ffff */
[----:B------:R-:W-:Y:S05]  /*8fa0*/  BRA `(.L_x_27) ;  /* 0xffffff90002c7947 */ /* 0x000fea000383ffff */
.L_x_35:
[----:B-1----:R-:W-:-:S07]  /*8fb0*/  MOV R0, UR17 ;  /* 0x0000001100007c02 */ /* 0x002fce0008000f00 */
.L_x_152:
[----:B-1----:R1:W2:Y:S02]  /*8fc0*/  SYNCS.PHASECHK.TRANS64.TRYWAIT P0, [R0+URZ+0xa0], R3 ;  /* 0x0000a003000075a7 */ /* 0x0022a400080011ff */
[----:B--2---:R-:W-:Y:S05]  /*8fd0*/  @!P0 NANOSLEEP.SYNCS 0x989680 ;  /* 0x009896800000895d */ /* 0x004fea0003900000 */
[----:B------:R-:W2:Y:S02]  /*8fe0*/  @!P0 SYNCS.PHASECHK.TRANS64 P0, [R0+URZ+0xa0], R3 ;  /* 0x0000a003000085a7 */ /* 0x000ea400080010ff */
[----:B--2---:R-:W-:Y:S05]  /*8ff0*/  @!P0 BRA `(.L_x_152) ;  /* 0xfffffffc00f08947 */ /* 0x004fea000383ffff */
[----:B------:R-:W-:Y:S05]  /*9000*/  BRA `(.L_x_34) ;  /* 0xffffff9000f87947 */ /* 0x000fea000383ffff */
.L_x_40:
[----:B-1----:R1:W2:Y:S02]  /*9010*/  SYNCS.PHASECHK.TRANS64.TRYWAIT P0, [R3+URZ+0x180], R0 ;  /* 0x00018000030075a7 */ /* 0x0022a400080011ff */
[----:B--2---:R-:W-:Y:S05]  /*9020*/  @!P0 NANOSLEEP.SYNCS 0x989680 ;  /* 0x009896800000895d */ /* 0x004fea0003900000 */
[----:B------:R-:W2:Y:S02]  /*9030*/  @!P0 SYNCS.PHASECHK.TRANS64 P0, [R3+URZ+0x180], R0 ;  /* 0x00018000030085a7 */ /* 0x000ea400080010ff */
[----:B--2---:R-:W-:Y:S05]  /*9040*/  @!P0 BRA `(.L_x_40) ;  /* 0xfffffffc00f08947 */ /* 0x004fea000383ffff */
[----:B------:R-:W-:Y:S05]  /*9050*/  BRA `(.L_x_153) ;  /* 0xffffff94009c7947 */ /* 0x000fea000383ffff */
.L_x_44:
[----:B-1----:R-:W-:-:S07]  /*9060*/  MOV R0, UR4 ;  /* 0x0000000400007c02 */ /* 0x002fce0008000f00 */
.L_x_154:
[----:B-1----:R1:W2:Y:S02]  /*9070*/  SYNCS.PHASECHK.TRANS64.TRYWAIT P0, [R0+URZ], R3 ;  /* 0x00000003000075a7 */ /* 0x0022a400080011ff */
[----:B--2---:R-:W-:Y:S05]  /*9080*/  @!P0 NANOSLEEP.SYNCS 0x989680 ;  /* 0x009896800000895d */ /* 0x004fea0003900000 */
[----:B------:R-:W2:Y:S02]  /*9090*/  @!P0 SYNCS.PHASECHK.TRANS64 P0, [R0+URZ], R3 ;  /* 0x00000003000085a7 */ /* 0x000ea400080010ff */
[----:B--2---:R-:W-:Y:S05]  /*90a0*/  @!P0 BRA `(.L_x_154) ;  /* 0xfffffffc00f08947 */ /* 0x004fea000383ffff */
[----:B------:R-:W-:Y:S05]  /*90b0*/  BRA `(.L_x_155) ;  /* 0xffffff9c00487947 */ /* 0x000fea000383ffff */
.L_x_45:
[----:B------:R-:W-:-:S07]  /*90c0*/  MOV R0, UR5 ;  /* 0x0000000500007c02 */ /* 0x000fce0008000f00 */
.L_x_156:
[----:B-1----:R1:W2:Y:S02]  /*90d0*/  SYNCS.PHASECHK.TRANS64.TRYWAIT P0, [R0+URZ], R3 ;  /* 0x00000003000075a7 */ /* 0x0022a400080011ff */
[----:B--2---:R-:W-:Y:S05]  /*90e0*/  @!P0 NANOSLEEP.SYNCS 0x989680 ;  /* 0x009896800000895d */ /* 0x004fea0003900000 */
[----:B------:R-:W2:Y:S02]  /*90f0*/  @!P0 SYNCS.PHASECHK.TRANS64 P0, [R0+URZ], R3 ;  /* 0x00000003000085a7 */ /* 0x000ea400080010ff */
[----:B--2---:R-:W-:Y:S05]  /*9100*/  @!P0 BRA `(.L_x_156) ;  /* 0xfffffffc00f08947 */ /* 0x004fea000383ffff */
[----:B------:R-:W-:Y:S05]  /*9110*/  BRA `(.L_x_157) ;  /* 0xffffff9c00547947 */ /* 0x000fea000383ffff */
.L_x_46:
[----:B------:R-:W-:-:S07]  /*9120*/  MOV R0, UR5 ;  /* 0x0000000500007c02 */ /* 0x000fce0008000f00 */
.L_x_158:
[----:B-1----:R1:W2:Y:S02]  /*9130*/  SYNCS.PHASECHK.TRANS64.TRYWAIT P0, [R0+URZ], R3 ;  /* 0x00000003000075a7 */ /* 0x0022a400080011ff */
[----:B--2---:R-:W-:Y:S05]  /*9140*/  @!P0 NANOSLEEP.SYNCS 0x989680 ;  /* 0x009896800000895d */ /* 0x004fea0003900000 */
[----:B------:R-:W2:Y:S02]  /*9150*/  @!P0 SYNCS.PHASECHK.TRANS64 P0, [R0+URZ], R3 ;  /* 0x00000003000085a7 */ /* 0x000ea400080010ff */
[----:B--2---:R-:W-:Y:S05]  /*9160*/  @!P0 BRA `(.L_x_158) ;  /* 0xfffffffc00f08947 */ /* 0x004fea000383ffff */
[----:B------:R-:W-:Y:S05]  /*9170*/  BRA `(.L_x_159) ;  /* 0xffffff9c00607947 */ /* 0x000fea000383ffff */
.L_x_47:
[----:B------:R-:W-:-:S07]  /*9180*/  MOV R0, UR5 ;  /* 0x0000000500007c02 */ /* 0x000fce0008000f00 */
.L_x_160:
[----:B-1----:R1:W2:Y:S02]  /*9190*/  SYNCS.PHASECHK.TRANS64.TRYWAIT P0, [R0+URZ], R3 ;  /* 0x00000003000075a7 */ /* 0x0022a400080011ff */
[----:B--2---:R-:W-:Y:S05]  /*91a0*/  @!P0 NANOSLEEP.SYNCS 0x989680 ;  /* 0x009896800000895d */ /* 0x004fea0003900000 */
[----:B------:R-:W2:Y:S02]  /*91b0*/  @!P0 SYNCS.PHASECHK.TRANS64 P0, [R0+URZ], R3 ;  /* 0x00000003000085a7 */ /* 0x000ea400080010ff */
[----:B--2---:R-:W-:Y:S05]  /*91c0*/  @!P0 BRA `(.L_x_160) ;  /* 0xfffffffc00f08947 */ /* 0x004fea000383ffff */
[----:B------:R-:W-:Y:S05]  /*91d0*/  BRA `(.L_x_161) ;  /* 0xffffff9c006c7947 */ /* 0x000fea000383ffff */
.L_x_48:
[----:B------:R-:W-:-:S07]  /*91e0*/  MOV R0, UR5 ;  /* 0x0000000500007c02 */ /* 0x000fce0008000f00 */
.L_x_162:
[----:B-1----:R1:W2:Y:S02]  /*91f0*/  SYNCS.PHASECHK.TRANS64.TRYWAIT P0, [R0+URZ], R3 ;  /* 0x00000003000075a7 */ /* 0x0022a400080011ff */
[----:B--2---:R-:W-:Y:S05]  /*9200*/  @!P0 NANOSLEEP.SYNCS 0x989680 ;  /* 0x009896800000895d */ /* 0x004fea0003900000 */
[----:B------:R-:W2:Y:S02]  /*9210*/  @!P0 SYNCS.PHASECHK.TRANS64 P0, [R0+URZ], R3 ;  /* 0x00000003000085a7 */ /* 0x000ea400080010ff */
[----:B--2---:R-:W-:Y:S05]  /*9220*/  @!P0 BRA `(.L_x_162) ;  /* 0xfffffffc00f08947 */ /* 0x004fea000383ffff */
[----:B------:R-:W-:Y:S05]  /*9230*/  BRA `(.L_x_163) ;  /* 0xffffff9c00787947 */ /* 0x000fea000383ffff */
.L_x_49:
[----:B------:R-:W-:-:S07]  /*9240*/  MOV R0, UR5 ;  /* 0x0000000500007c02 */ /* 0x000fce0008000f00 */
.L_x_164:
[----:B-1----:R1:W2:Y:S02]  /*9250*/  SYNCS.PHASECHK.TRANS64.TRYWAIT P0, [R0+URZ], R3 ;  /* 0x00000003000075a7 */ /* 0x0022a400080011ff */
[----:B--2---:R-:W-:Y:S05]  /*9260*/  @!P0 NANOSLEEP.SYNCS 0x989680 ;  /* 0x009896800000895d */ /* 0x004fea0003900000 */
[----:B------:R-:W2:Y:S02]  /*9270*/  @!P0 SYNCS.PHASECHK.TRANS64 P0, [R0+URZ], R3 ;  /* 0x00000003000085a7 */ /* 0x000ea400080010ff */
[----:B--2---:R-:W-:Y:S05]  /*9280*/  @!P0 BRA `(.L_x_164) ;  /* 0xfffffffc00f08947 */ /* 0x004fea000383ffff */
[----:B------:R-:W-:Y:S05]  /*9290*/  BRA `(.L_x_165) ;  /* 0xffffff9c00847947 */ /* 0x000fea000383ffff */
.L_x_50:
[----:B------:R-:W-:-:S07]  /*92a0*/  MOV R0, UR5 ;  /* 0x0000000500007c02 */ /* 0x000fce0008000f00 */
.L_x_166:
[----:B-1----:R1:W2:Y:S02]  /*92b0*/  SYNCS.PHASECHK.TRANS64.TRYWAIT P0, [R0+URZ], R3 ;  /* 0x00000003000075a7 */ /* 0x0022a400080011ff */
[----:B--2---:R-:W-:Y:S05]  /*92c0*/  @!P0 NANOSLEEP.SYNCS 0x989680 ;  /* 0x009896800000895d */ /* 0x004fea0003900000 */
[----:B------:R-:W2:Y:S02]  /*92d0*/  @!P0 SYNCS.PHASECHK.TRANS64 P0, [R0+URZ], R3 ;  /* 0x00000003000085a7 */ /* 0x000ea400080010ff */
[----:B--2---:R-:W-:Y:S05]  /*92e0*/  @!P0 BRA `(.L_x_166) ;  /* 0xfffffffc00f08947 */ /* 0x004fea000383ffff */
[----:B------:R-:W-:Y:S05]  /*92f0*/  BRA `(.L_x_167) ;  /* 0xffffff9c00907947 */ /* 0x000fea000383ffff */
.L_x_51:
[----:B------:R-:W-:-:S07]  /*9300*/  MOV R0, UR5 ;  /* 0x0000000500007c02 */ /* 0x000fce0008000f00 */
.L_x_168:
[----:B-1----:R1:W2:Y:S02]  /*9310*/  SYNCS.PHASECHK.TRANS64.TRYWAIT P0, [R0+URZ], R3 ;  /* 0x00000003000075a7 */ /* 0x0022a400080011ff */
[----:B--2---:R-:W-:Y:S05]  /*9320*/  @!P0 NANOSLEEP.SYNCS 0x989680 ;  /* 0x009896800000895d */ /* 0x004fea0003900000 */
[----:B------:R-:W2:Y:S02]  /*9330*/  @!P0 SYNCS.PHASECHK.TRANS64 P0, [R0+URZ], R3 ;  /* 0x00000003000085a7 */ /* 0x000ea400080010ff */
[----:B--2---:R-:W-:Y:S05]  /*9340*/  @!P0 BRA `(.L_x_168) ;  /* 0xfffffffc00f08947 */ /* 0x004fea000383ffff */
[----:B------:R-:W-:Y:S05]  /*9350*/  BRA `(.L_x_169) ;  /* 0xffffff9c009c7947 */ /* 0x000fea000383ffff */
.L_x_52:
[----:B------:R-:W-:-:S07]  /*9360*/  MOV R0, UR5 ;  /* 0x0000000500007c02 */ /* 0x000fce0008000f00 */
.L_x_170:
[----:B-1----:R1:W2:Y:S02]  /*9370*/  SYNCS.PHASECHK.TRANS64.TRYWAIT P0, [R0+URZ], R3 ;  /* 0x00000003000075a7 */ /* 0x0022a400080011ff */
[----:B--2---:R-:W-:Y:S05]  /*9380*/  @!P0 NANOSLEEP.SYNCS 0x989680 ;  /* 0x009896800000895d */ /* 0x004fea0003900000 */
[----:B------:R-:W2:Y:S02]  /*9390*/  @!P0 SYNCS.PHASECHK.TRANS64 P0, [R0+URZ], R3 ;  /* 0x00000003000085a7 */ /* 0x000ea400080010ff */
[----:B--2---:R-:W-:Y:S05]  /*93a0*/  @!P0 BRA `(.L_x_170) ;  /* 0xfffffffc00f08947 */ /* 0x004fea000383ffff */
[----:B------:R-:W-:Y:S05]  /*93b0*/  BRA `(.L_x_171) ;  /* 0xffffff9c00a87947 */ /* 0x000fea000383ffff */
.L_x_53:
[----:B------:R-:W-:-:S07]  /*93c0*/  MOV R0, UR5 ;  /* 0x0000000500007c02 */ /* 0x000fce0008000f00 */
.L_x_172:
[----:B-1----:R1:W2:Y:S02]  /*93d0*/  SYNCS.PHASECHK.TRANS64.TRYWAIT P0, [R0+URZ], R3 ;  /* 0x00000003000075a7 */ /* 0x0022a400080011ff */
[----:B--2---:R-:W-:Y:S05]  /*93e0*/  @!P0 NANOSLEEP.SYNCS 0x989680 ;  /* 0x009896800000895d */ /* 0x004fea0003900000 */
[----:B------:R-:W2:Y:S02]  /*93f0*/  @!P0 SYNCS.PHASECHK.TRANS64 P0, [R0+URZ], R3 ;  /* 0x00000003000085a7 */ /* 0x000ea400080010ff */
[----:B--2---:R-:W-:Y:S05]  /*9400*/  @!P0 BRA `(.L_x_172) ;  /* 0xfffffffc00f08947 */ /* 0x004fea000383ffff */
[----:B------:R-:W-:Y:S05]  /*9410*/  BRA `(.L_x_173) ;  /* 0xffffff9c00b47947 */ /* 0x000fea000383ffff */
.L_x_54:
[----:B------:R-:W-:-:S07]  /*9420*/  MOV R0, UR5 ;  /* 0x0000000500007c02 */ /* 0x000fce0008000f00 */
.L_x_174:
[----:B-1----:R1:W2:Y:S02]  /*9430*/  SYNCS.PHASECHK.TRANS64.TRYWAIT P0, [R0+URZ], R3 ;  /* 0x00000003000075a7 */ /* 0x0022a400080011ff */
[----:B--2---:R-:W-:Y:S05]  /*9440*/  @!P0 NANOSLEEP.SYNCS 0x989680 ;  /* 0x009896800000895d */ /* 0x004fea0003900000 */
[----:B------:R-:W2:Y:S02]  /*9450*/  @!P0 SYNCS.PHASECHK.TRANS64 P0, [R0+URZ], R3 ;  /* 0x00000003000085a7 */ /* 0x000ea400080010ff */
[----:B--2---:R-:W-:Y:S05]  /*9460*/  @!P0 BRA `(.L_x_174) ;  /* 0xfffffffc00f08947 */ /* 0x004fea000383ffff */
[----:B------:R-:W-:Y:S05]  /*9470*/  BRA `(.L_x_175) ;  /* 0xffffff9c00c07947 */ /* 0x000fea000383ffff */
.L_x_55:
[----:B------:R-:W-:-:S07]  /*9480*/  MOV R0, UR5 ;  /* 0x0000000500007c02 */ /* 0x000fce0008000f00 */
.L_x_176:
[----:B-1----:R1:W2:Y:S02]  /*9490*/  SYNCS.PHASECHK.TRANS64.TRYWAIT P0, [R0+URZ], R3 ;  /* 0x00000003000075a7 */ /* 0x0022a400080011ff */
[----:B--2---:R-:W-:Y:S05]  /*94a0*/  @!P0 NANOSLEEP.SYNCS 0x989680 ;  /* 0x009896800000895d */ /* 0x004fea0003900000 */
[----:B------:R-:W2:Y:S02]  /*94b0*/  @!P0 SYNCS.PHASECHK.TRANS64 P0, [R0+URZ], R3 ;  /* 0x00000003000085a7 */ /* 0x000ea400080010ff */
[----:B--2---:R-:W-:Y:S05]  /*94c0*/  @!P0 BRA `(.L_x_176) ;  /* 0xfffffffc00f08947 */ /* 0x004fea000383ffff */
[----:B------:R-:W-:Y:S05]  /*94d0*/  BRA `(.L_x_177) ;  /* 0xffffff9c00cc7947 */ /* 0x000fea000383ffff */
.L_x_56:
[----:B------:R-:W-:-:S07]  /*94e0*/  MOV R0, UR5 ;  /* 0x0000000500007c02 */ /* 0x000fce0008000f00 */
.L_x_178:
[----:B-1----:R1:W2:Y:S02]  /*94f0*/  SYNCS.PHASECHK.TRANS64.TRYWAIT P0, [R0+URZ], R3 ;  /* 0x00000003000075a7 */ /* 0x0022a400080011ff */
[----:B--2---:R-:W-:Y:S05]  /*9500*/  @!P0 NANOSLEEP.SYNCS 0x989680 ;  /* 0x009896800000895d */ /* 0x004fea0003900000 */
[----:B------:R-:W2:Y:S02]  /*9510*/  @!P0 SYNCS.PHASECHK.TRANS64 P0, [R0+URZ], R3 ;  /* 0x00000003000085a7 */ /* 0x000ea400080010ff */
[----:B--2---:R-:W-:Y:S05]  /*9520*/  @!P0 BRA `(.L_x_178) ;  /* 0xfffffffc00f08947 */ /* 0x004fea000383ffff */
[----:B------:R-:W-:Y:S05]  /*9530*/  BRA `(.L_x_179) ;  /* 0xffffff9c00d87947 */ /* 0x000fea000383ffff */
.L_x_57:
[----:B------:R-:W-:-:S07]  /*9540*/  MOV R0, UR5 ;  /* 0x0000000500007c02 */ /* 0x000fce0008000f00 */
.L_x_180:
[----:B-1----:R1:W2:Y:S02]  /*9550*/  SYNCS.PHASECHK.TRANS64.TRYWAIT P0, [R0+URZ], R3 ;  /* 0x00000003000075a7 */ /* 0x0022a400080011ff */
[----:B--2---:R-:W-:Y:S05]  /*9560*/  @!P0 NANOSLEEP.SYNCS 0x989680 ;  /* 0x009896800000895d */ /* 0x004fea0003900000 */
[----:B------:R-:W2:Y:S02]  /*9570*/  @!P0 SYNCS.PHASECHK.TRANS64 P0, [R0+URZ], R3 ;  /* 0x00000003000085a7 */ /* 0x000ea400080010ff */
[----:B--2---:R-:W-:Y:S05]  /*9580*/  @!P0 BRA `(.L_x_180) ;  /* 0xfffffffc00f08947 */ /* 0x004fea000383ffff */
[----:B------:R-:W-:Y:S05]  /*9590*/  BRA `(.L_x_181) ;  /* 0xffffff9c00e47947 */ /* 0x000fea000383ffff */
.L_x_58:
[----:B------:R-:W-:-:S07]  /*95a0*/  MOV R0, UR5 ;  /* 0x0000000500007c02 */ /* 0x000fce0008000f00 */
.L_x_182:
[----:B-1----:R1:W2:Y:S02]  /*95b0*/  SYNCS.PHASECHK.TRANS64.TRYWAIT P0, [R0+URZ], R3 ;  /* 0x00000003000075a7 */ /* 0x0022a400080011ff */
[----:B--2---:R-:W-:Y:S05]  /*95c0*/  @!P0 NANOSLEEP.SYNCS 0x989680 ;  /* 0x009896800000895d */ /* 0x004fea0003900000 */
[----:B------:R-:W2:Y:S02]  /*95d0*/  @!P0 SYNCS.PHASECHK.TRANS64 P0, [R0+URZ], R3 ;  /* 0x00000003000085a7 */ /* 0x000ea400080010ff */
[----:B--2---:R-:W-:Y:S05]  /*95e0*/  @!P0 BRA `(.L_x_182) ;  /* 0xfffffffc00f08947 */ /* 0x004fea000383ffff */
[----:B------:R-:W-:Y:S05]  /*95f0*/  BRA `(.L_x_183) ;  /* 0xffffff9c00f07947 */ /* 0x000fea000383ffff */
.L_x_59:
[----:B------:R-:W-:-:S07]  /*9600*/  MOV R0, UR5 ;  /* 0x0000000500007c02 */ /* 0x000fce0008000f00 */
.L_x_184:
[----:B-1----:R1:W2:Y:S02]  /*9610*/  SYNCS.PHASECHK.TRANS64.TRYWAIT P0, [R0+URZ], R3 ;  /* 0x00000003000075a7 */ /* 0x0022a400080011ff */
[----:B--2---:R-:W-:Y:S05]  /*9620*/  @!P0 NANOSLEEP.SYNCS 0x989680 ;  /* 0x009896800000895d */ /* 0x004fea0003900000 */
[----:B------:R-:W2:Y:S02]  /*9630*/  @!P0 SYNCS.PHASECHK.TRANS64 P0, [R0+URZ], R3 ;  /* 0x00000003000085a7 */ /* 0x000ea400080010ff */
[----:B--2---:R-:W-:Y:S05]  /*9640*/  @!P0 BRA `(.L_x_184) ;  /* 0xfffffffc00f08947 */ /* 0x004fea000383ffff */
[----:B------:R-:W-:Y:S05]  /*9650*/  BRA `(.L_x_185) ;  /* 0xffffff9c00fc7947 */ /* 0x000fea000383ffff */
.L_x_60:
[----:B------:R-:W-:-:S07]  /*9660*/  MOV R0, UR5 ;  /* 0x0000000500007c02 */ /* 0x000fce0008000f00 */
.L_x_186:
[----:B-1----:R1:W2:Y:S02]  /*9670*/  SYNCS.PHASECHK.TRANS64.TRYWAIT P0, [R0+URZ], R3 ;  /* 0x00000003000075a7 */ /* 0x0022a400080011ff */
[----:B--2---:R-:W-:Y:S05]  /*9680*/  @!P0 NANOSLEEP.SYNCS 0x989680 ;  /* 0x009896800000895d */ /* 0x004fea0003900000 */
[----:B------:R-:W2:Y:S02]  /*9690*/  @!P0 SYNCS.PHASECHK.TRANS64 P0, [R0+URZ], R3 ;  /* 0x00000003000085a7 */ /* 0x000ea400080010ff */
[----:B--2---:R-:W-:Y:S05]  /*96a0*/  @!P0 BRA `(.L_x_186) ;  /* 0xfffffffc00f08947 */ /* 0x004fea000383ffff */
[----:B------:R-:W-:Y:S05]  /*96b0*/  BRA `(.L_x_187) ;  /* 0xffffffa000087947 */ /* 0x000fea000383ffff */
.L_x_61:
[----:B------:R-:W-:-:S07]  /*96c0*/  MOV R0, UR5 ;  /* 0x0000000500007c02 */ /* 0x000fce0008000f00 */
.L_x_188:
[----:B-1----:R1:W2:Y:S02]  /*96d0*/  SYNCS.PHASECHK.TRANS64.TRYWAIT P0, [R0+URZ], R3 ;  /* 0x00000003000075a7 */ /* 0x0022a400080011ff */
[----:B--2---:R-:W-:Y:S05]  /*96e0*/  @!P0 NANOSLEEP.SYNCS 0x989680 ;  /* 0x009896800000895d */ /* 0x004fea0003900000 */
[----:B------:R-:W2:Y:S02]  /*96f0*/  @!P0 SYNCS.PHASECHK.TRANS64 P0, [R0+URZ], R3 ;  /* 0x00000003000085a7 */ /* 0x000ea400080010ff */
[----:B--2---:R-:W-:Y:S05]  /*9700*/  @!P0 BRA `(.L_x_188) ;  /* 0xfffffffc00f08947 */ /* 0x004fea000383ffff */
[----:B------:R-:W-:Y:S05]  /*9710*/  BRA `(.L_x_189) ;  /* 0xffffffa000147947 */ /* 0x000fea000383ffff */
.L_x_62:
[----:B------:R-:W-:-:S07]  /*9720*/  MOV R0, UR5 ;  /* 0x0000000500007c02 */ /* 0x000fce0008000f00 */
.L_x_190:
[----:B-1----:R1:W2:Y:S02]  /*9730*/  SYNCS.PHASECHK.TRANS64.TRYWAIT P0, [R0+URZ], R3 ;  /* 0x00000003000075a7 */ /* 0x0022a400080011ff */
[----:B--2---:R-:W-:Y:S05]  /*9740*/  @!P0 NANOSLEEP.SYNCS 0x989680 ;  /* 0x009896800000895d */ /* 0x004fea0003900000 */
[----:B------:R-:W2:Y:S02]  /*9750*/  @!P0 SYNCS.PHASECHK.TRANS64 P0, [R0+URZ], R3 ;  /* 0x00000003000085a7 */ /* 0x000ea400080010ff */
[----:B--2---:R-:W-:Y:S05]  /*9760*/  @!P0 BRA `(.L_x_190) ;  /* 0xfffffffc00f08947 */ /* 0x004fea000383ffff */
[----:B------:R-:W-:Y:S05]  /*9770*/  BRA `(.L_x_191) ;  /* 0xffffffa000207947 */ /* 0x000fea000383ffff */
.L_x_65:
[----:B--2---:R2:W3:Y:S02]  /*9780*/  SYNCS.PHASECHK.TRANS64.TRYWAIT P0, [R2+URZ+0x1e0], R5 ;  /* 0x0001e005020075a7 */ /* 0x0044e400080011ff */
[----:B---3--:R-:W-:Y:S05]  /*9790*/  @!P0 NANOSLEEP.SYNCS 0x989680 ;  /* 0x009896800000895d */ /* 0x008fea0003900000 */
[----:B------:R-:W3:Y:S02]  /*97a0*/  @!P0 SYNCS.PHASECHK.TRANS64 P0, [R2+URZ+0x1e0], R5 ;  /* 0x0001e005020085a7 */ /* 0x000ee400080010ff */
[----:B---3--:R-:W-:Y:S05]  /*97b0*/  @!P0 BRA `(.L_x_65) ;  /* 0xfffffffc00f08947 */ /* 0x008fea000383ffff */
[----:B------:R-:W-:Y:S05]  /*97c0*/  BRA `(.L_x_192) ;  /* 0xffffffa000847947 */ /* 0x000fea000383ffff */
.L_x_66:
[----:B------:R-:W-:-:S07]  /*97d0*/  MOV R2, UR4 ;  /* 0x0000000400027c02 */ /* 0x000fce0008000f00 */
.L_x_193:
[----:B--2---:R2:W3:Y:S02]  /*97e0*/  SYNCS.PHASECHK.TRANS64.TRYWAIT P0, [R2+URZ+0x190], R5 ;  /* 0x00019005020075a7 */ /* 0x0044e400080011ff */
[----:B---3--:R-:W-:Y:S05]  /*97f0*/  @!P0 NANOSLEEP.SYNCS 0x989680 ;  /* 0x009896800000895d */ /* 0x008fea0003900000 */
[----:B------:R-:W3:Y:S02]  /*9800*/  @!P0 SYNCS.PHASECHK.TRANS64 P0, [R2+URZ+0x190], R5 ;  /* 0x00019005020085a7 */ /* 0x000ee400080010ff */
[----:B---3--:R-:W-:Y:S05]  /*9810*/  @!P0 BRA `(.L_x_193) ;  /* 0xfffffffc00f08947 */ /* 0x008fea000383ffff */
[----:B------:R-:W-:Y:S05]  /*9820*/  BRA `(.L_x_194) ;  /* 0xffffffa000947947 */ /* 0x000fea000383ffff */
.L_x_67:
[----:B--2---:R2:W3:Y:S02]  /*9830*/  SYNCS.PHASECHK.TRANS64.TRYWAIT P1, [R2+URZ+0x180], R5 ;  /* 0x00018005020075a7 */ /* 0x0044e400080211ff */
[----:B---3--:R-:W-:Y:S05]  /*9840*/  @!P1 NANOSLEEP.SYNCS 0x989680 ;  /* 0x009896800000995d */ /* 0x008fea0003900000 */
[----:B------:R-:W3:Y:S02]  /*9850*/  @!P1 SYNCS.PHASECHK.TRANS64 P1, [R2+URZ+0x180], R5 ;  /* 0x00018005020095a7 */ /* 0x000ee400080210ff */
[----:B---3--:R-:W-:Y:S05]  /*9860*/  @!P1 BRA `(.L_x_67) ;  /* 0xfffffffc00f09947 */ /* 0x008fea000383ffff */
[----:B------:R-:W-:Y:S05]  /*9870*/  BRA `(.L_x_195) ;  /* 0xffffffa000c47947 */ /* 0x000fea000383ffff */
.L_x_70:
[----:B------:R-:W-:-:S07]  /*9880*/  MOV R0, UR4 ;  /* 0x0000000400007c02 */ /* 0x000fce0008000f00 */
.L_x_196:
[----:B--2---:R2:W3:Y:S02]  /*9890*/  SYNCS.PHASECHK.TRANS64.TRYWAIT P0, [R0+URZ+0x190], R3 ;  /* 0x00019003000075a7 */ /* 0x0044e400080011ff */
[----:B---3--:R-:W-:Y:S05]  /*98a0*/  @!P0 NANOSLEEP.SYNCS 0x989680 ;  /* 0x009896800000895d */ /* 0x008fea0003900000 */
[----:B------:R-:W3:Y:S02]  /*98b0*/  @!P0 SYNCS.PHASECHK.TRANS64 P0, [R0+URZ+0x190], R3 ;  /* 0x00019003000085a7 */ /* 0x000ee400080010ff */
[----:B---3--:R-:W-:Y:S05]  /*98c0*/  @!P0 BRA `(.L_x_196) ;  /* 0xfffffffc00f08947 */ /* 0x008fea000383ffff */
[----:B------:R-:W-:Y:S05]  /*98d0*/  BRA `(.L_x_69) ;  /* 0xffffffa400187947 */ /* 0x000fea000383ffff */
.L_x_79:
[----:B--2---:R-:W-:-:S04]  /*98e0*/  MOV R0, UR5 ;  /* 0x0000000500007c02 */ /* 0x004fc80008000f00 */
[----:B------:R2:W3:Y:S03]  /*98f0*/  SYNCS.PHASECHK.TRANS64.TRYWAIT P0, [R0+URZ+0x8], R7 ;  /* 0x00000807000075a7 */ /* 0x0004e600080011ff */
[----:B---3--:R-:W-:Y:S05]  /*9900*/  @!P0 NANOSLEEP.SYNCS 0x989680 ;  /* 0x009896800000895d */ /* 0x008fea0003900000 */
[----:B------:R-:W3:Y:S02]  /*9910*/  @!P0 SYNCS.PHASECHK.TRANS64 P0, [R0+URZ+0x8], R7 ;  /* 0x00000807000085a7 */ /* 0x000ee400080010ff */
[----:B---3--:R-:W-:Y:S05]  /*9920*/  @!P0 BRA `(.L_x_79) ;  /* 0xfffffffc00ec8947 */ /* 0x008fea000383ffff */
[----:B------:R-:W-:Y:S05]  /*9930*/  BRA `(.L_x_78) ;  /* 0xffffffa400d07947 */ /* 0x000fea000383ffff */
.L_x_81:
[----:B------:R-:W-:Y:S01]  /*9940*/  BSSY B0, `(.L_x_197) ;  /* 0x0000006000007945 */ /* 0x000fe20003800000 */
[----:B------:R-:W-:-:S07]  /*9950*/  MOV R15, 0xffffffff ;  /* 0xffffffff000f7802 */ /* 0x000fce0000000f00 */
[----:B-12--5:R-:W-:Y:S05]  /*9960*/  WARPSYNC.COLLECTIVE R15, `(.L_x_198) ;  /* 0x000000000f0c7348 */ /* 0x026fea0003c00000 */
[----:B------:R-:W-:Y:S02]  /*9970*/  ELECT P6, UR79, PT ;  /* 0x00000000004f782f */ /* 0x000fe400038c0000 */
[----:B------:R-:W-:Y:S01]  /*9980*/  MOV R14, UR79 ;  /* 0x0000004f000e7c02 */ /* 0x000fe20008000f00 */
[----:B-12--5:R-:W-:Y:S10]  /*9990*/  ENDCOLLECTIVE ;  /* 0x000000000000791b */ /* 0x026ff40003800000 */
.L_x_198:
[----:B------:R-:W-:Y:S05]  /*99a0*/  BSYNC B0 ;  /* 0x0000000000007941 */ /* 0x000fea0003800000 */
.L_x_197:
[----:B------:R-:W-:Y:S01]  /*99b0*/  PLOP3.LUT P0, PT, P6, PT, PT, 0x80, 0x8 ;  /* 0x000000000008781c */ /* 0x000fe2000370f070 */
[----:B------:R-:W-:-:S12]  /*99c0*/  BRA `(.L_x_199) ;  /* 0xffffffa400fc7947 */ /* 0x000fd8000383ffff */
.L_x_83:
[----:B--2---:R-:W-:-:S04]  /*99d0*/  MOV R0, UR5 ;  /* 0x0000000500007c02 */ /* 0x004fc80008000f00 */
[----:B------:R2:W3:Y:S03]  /*99e0*/  SYNCS.PHASECHK.TRANS64.TRYWAIT P0, [R0+URZ+0x8], R5 ;  /* 0x00000805000075a7 */ /* 0x0004e600080011ff */
[----:B---3--:R-:W-:Y:S05]  /*99f0*/  @!P0 NANOSLEEP.SYNCS 0x989680 ;  /* 0x009896800000895d */ /* 0x008fea0003900000 */
[----:B------:R-:W3:Y:S02]  /*9a00*/  @!P0 SYNCS.PHASECHK.TRANS64 P0, [R0+URZ+0x8], R5 ;  /* 0x00000805000085a7 */ /* 0x000ee400080010ff */
[----:B---3--:R-:W-:Y:S05]  /*9a10*/  @!P0 BRA `(.L_x_83) ;  /* 0xfffffffc00ec8947 */ /* 0x008fea000383ffff */
[----:B------:R-:W-:Y:S05]  /*9a20*/  BRA `(.L_x_82) ;  /* 0xffffffa800007947 */ /* 0x000fea000383ffff */
.L_x_84:
[----:B-1----:R1:W2:Y:S02]  /*9a30*/  SYNCS.PHASECHK.TRANS64.TRYWAIT P0, [R0+URZ+0x180], R5 ;  /* 0x00018005000075a7 */ /* 0x0022a400080011ff */
[----:B--2---:R-:W-:Y:S05]  /*9a40*/  @!P0 NANOSLEEP.SYNCS 0x989680 ;  /* 0x009896800000895d */ /* 0x004fea0003900000 */
[----:B------:R-:W2:Y:S02]  /*9a50*/  @!P0 SYNCS.PHASECHK.TRANS64 P0, [R0+URZ+0x180], R5 ;  /* 0x00018005000085a7 */ /* 0x000ea400080010ff */
[----:B--2---:R-:W-:Y:S05]  /*9a60*/  @!P0 BRA `(.L_x_84) ;  /* 0xfffffffc00f08947 */ /* 0x004fea000383ffff */
[----:B------:R-:W-:Y:S05]  /*9a70*/  BRA `(.L_x_200) ;  /* 0xffffffa800dc7947 */ /* 0x000fea000383ffff */
.L_x_86:
[----:B------:R-:W-:-:S07]  /*9a80*/  MOV R0, UR23 ;  /* 0x0000001700007c02 */ /* 0x000fce0008000f00 */
.L_x_201:
[----:B-1----:R1:W2:Y:S02]  /*9a90*/  SYNCS.PHASECHK.TRANS64.TRYWAIT P0, [R0+URZ+0x1c0], R5 ;  /* 0x0001c005000075a7 */ /* 0x0022a400080011ff */
[----:B--2---:R-:W-:Y:S05]  /*9aa0*/  @!P0 NANOSLEEP.SYNCS 0x989680 ;  /* 0x009896800000895d */ /* 0x004fea0003900000 */
[----:B------:R-:W2:Y:S02]  /*9ab0*/  @!P0 SYNCS.PHASECHK.TRANS64 P0, [R0+URZ+0x1c0], R5 ;  /* 0x0001c005000085a7 */ /* 0x000ea400080010ff */
[----:B--2---:R-:W-:Y:S05]  /*9ac0*/  @!P0 BRA `(.L_x_201) ;  /* 0xfffffffc00f08947 */ /* 0x004fea000383ffff */
[----:B------:R-:W-:Y:S05]  /*9ad0*/  BRA `(.L_x_202) ;  /* 0xffffffac00287947 */ /* 0x000fea000383ffff */
.L_x_89:
[----:B------:R-:W-:Y:S07]  /*9ae0*/  MOV R0, UR5 ;  /* 0x0000000500007c02 */ /* 0x000fee0008000f00 */
.L_x_203:
[----:B-1----:R1:W2:Y:S02]  /*9af0*/  SYNCS.PHASECHK.TRANS64.TRYWAIT P0, [R0+URZ], R5 ;  /* 0x00000005000075a7 */ /* 0x0022a400080011ff */
[----:B--2---:R-:W-:Y:S05]  /*9b00*/  @!P0 NANOSLEEP.SYNCS 0x989680 ;  /* 0x009896800000895d */ /* 0x004fea0003900000 */
[----:B------:R-:W2:Y:S02]  /*9b10*/  @!P0 SYNCS.PHASECHK.TRANS64 P0, [R0+URZ], R5 ;  /* 0x00000005000085a7 */ /* 0x000ea400080010ff */
[----:B--2---:R-:W-:Y:S05]  /*9b20*/  @!P0 BRA `(.L_x_203) ;  /* 0xfffffffc00f08947 */ /* 0x004fea000383ffff */
[----:B------:R-:W-:Y:S05]  /*9b30*/  BRA `(.L_x_88) ;  /* 0xffffffac003c7947 */ /* 0x000fea000383ffff */
.L_x_93:
[----:B-1----:R-:W-:-:S07]  /*9b40*/  MOV R0, UR4 ;  /* 0x0000000400007c02 */ /* 0x002fce0008000f00 */
.L_x_204:
[----:B-1----:R1:W2:Y:S02]  /*9b50*/  SYNCS.PHASECHK.TRANS64.TRYWAIT P0, [R0+URZ], R3 ;  /* 0x00000003000075a7 */ /* 0x0022a400080011ff */
[----:B--2---:R-:W-:Y:S05]  /*9b60*/  @!P0 NANOSLEEP.SYNCS 0x989680 ;  /* 0x009896800000895d */ /* 0x004fea0003900000 */
[----:B------:R-:W2:Y:S02]  /*9b70*/  @!P0 SYNCS.PHASECHK.TRANS64 P0, [R0+URZ], R3 ;  /* 0x00000003000085a7 */ /* 0x000ea400080010ff */
[----:B--2---:R-:W-:Y:S05]  /*9b80*/  @!P0 BRA `(.L_x_204) ;  /* 0xfffffffc00f08947 */ /* 0x004fea000383ffff */
[----:B------:R-:W-:Y:S05]  /*9b90*/  BRA `(.L_x_205) ;  /* 0xffffffb000087947 */ /* 0x000fea000383ffff */
.L_x_94:
[----:B------:R-:W-:-:S07]  /*9ba0*/  MOV R0, UR5 ;  /* 0x0000000500007c02 */ /* 0x000fce0008000f00 */
.L_x_206:
[----:B-1----:R1:W2:Y:S02]  /*9bb0*/  SYNCS.PHASECHK.TRANS64.TRYWAIT P0, [R0+URZ], R3 ;  /* 0x00000003000075a7 */ /* 0x0022a400080011ff */
[----:B--2---:R-:W-:Y:S05]  /*9bc0*/  @!P0 NANOSLEEP.SYNCS 0x989680 ;  /* 0x009896800000895d */ /* 0x004fea0003900000 */
[----:B------:R-:W2:Y:S02]  /*9bd0*/  @!P0 SYNCS.PHASECHK.TRANS64 P0, [R0+URZ], R3 ;  /* 0x00000003000085a7 */ /* 0x000ea400080010ff */
[----:B--2---:R-:W-:Y:S05]  /*9be0*/  @!P0 BRA `(.L_x_206) ;  /* 0xfffffffc00f08947 */ /* 0x004fea000383ffff */
[----:B------:R-:W-:Y:S05]  /*9bf0*/  BRA `(.L_x_207) ;  /* 0xffffffb000147947 */ /* 0x000fea000383ffff */
.L_x_95:
[----:B------:R-:W-:-:S07]  /*9c00*/  MOV R0, UR5 ;  /* 0x0000000500007c02 */ /* 0x000fce0008000f00 */
.L_x_208:
[----:B-1----:R1:W2:Y:S02]  /*9c10*/  SYNCS.PHASECHK.TRANS64.TRYWAIT P0, [R0+URZ], R3 ;  /* 0x00000003000075a7 */ /* 0x0022a400080011ff */
[----:B--2---:R-:W-:Y:S05]  /*9c20*/  @!P0 NANOSLEEP.SYNCS 0x989680 ;  /* 0x009896800000895d */ /* 0x004fea0003900000 */
[----:B------:R-:W2:Y:S02]  /*9c30*/  @!P0 SYNCS.PHASECHK.TRANS64 P0, [R0+URZ], R3 ;  /* 0x00000003000085a7 */ /* 0x000ea400080010ff */
[----:B--2---:R-:W-:Y:S05]  /*9c40*/  @!P0 BRA `(.L_x_208) ;  /* 0xfffffffc00f08947 */ /* 0x004fea000383ffff */
[----:B------:R-:W-:Y:S05]  /*9c50*/  BRA `(.L_x_209) ;  /* 0xffffffb000207947 */ /* 0x000fea000383ffff */
.L_x_98:
[----:B------:R-:W-:-:S07]  /*9c60*/  MOV R0, UR17 ;  /* 0x0000001100007c02 */ /* 0x000fce0008000f00 */
.L_x_210:
[----:B-1----:R1:W2:Y:S02]  /*9c70*/  SYNCS.PHASECHK.TRANS64.TRYWAIT P1, [R0+URZ+0x200], R3 ;  /* 0x00020003000075a7 */ /* 0x0022a400080211ff */
[----:B--2---:R-:W-:Y:S05]  /*9c80*/  @!P1 NANOSLEEP.SYNCS 0x989680 ;  /* 0x009896800000995d */ /* 0x004fea0003900000 */
[----:B------:R-:W2:Y:S02]  /*9c90*/  @!P1 SYNCS.PHASECHK.TRANS64 P1, [R0+URZ+0x200], R3 ;  /* 0x00020003000095a7 */ /* 0x000ea400080210ff */
[----:B--2---:R-:W-:Y:S05]  /*9ca0*/  @!P1 BRA `(.L_x_210) ;  /* 0xfffffffc00f09947 */ /* 0x004fea000383ffff */
[----:B------:R-:W-:Y:S05]  /*9cb0*/  BRA `(.L_x_211) ;  /* 0xffffffb0006c7947 */ /* 0x000fea000383ffff */
.L_x_103:
[----:B--2---:R2:W3:Y:S02]  /*9cc0*/  SYNCS.PHASECHK.TRANS64.TRYWAIT P0, [R12+URZ+0x180], R9 ;  /* 0x000180090c0075a7 */ /* 0x0044e400080011ff */
[----:B---3--:R-:W-:Y:S05]  /*9cd0*/  @!P0 NANOSLEEP.SYNCS 0x989680 ;  /* 0x009896800000895d */ /* 0x008fea0003900000 */
[----:B------:R-:W3:Y:S02]  /*9ce0*/  @!P0 SYNCS.PHASECHK.TRANS64 P0, [R12+URZ+0x180], R9 ;  /* 0x000180090c0085a7 */ /* 0x000ee400080010ff */
[----:B---3--:R-:W-:Y:S05]  /*9cf0*/  @!P0 BRA `(.L_x_103) ;  /* 0xfffffffc00f08947 */ /* 0x008fea000383ffff */
[----:B------:R-:W-:Y:S05]  /*9d00*/  BRA `(.L_x_212) ;  /* 0xffffffb400887947 */ /* 0x000fea000383ffff */
.L_x_106:
[----:B------:R-:W-:Y:S07]  /*9d10*/  MOV R0, UR24 ;  /* 0x0000001800007c02 */ /* 0x000fee0008000f00 */
.L_x_213:
[----:B--2---:R2:W3:Y:S02]  /*9d20*/  SYNCS.PHASECHK.TRANS64.TRYWAIT P2, [R0+URZ+0x178], R9 ;  /* 0x00017809000075a7 */ /* 0x0044e400080411ff */
[----:B---3--:R-:W-:Y:S05]  /*9d30*/  @!P2 NANOSLEEP.SYNCS 0x989680 ;  /* 0x009896800000a95d */ /* 0x008fea0003900000 */
[----:B------:R-:W3:Y:S02]  /*9d40*/  @!P2 SYNCS.PHASECHK.TRANS64 P2, [R0+URZ+0x178], R9 ;  /* 0x000178090000a5a7 */ /* 0x000ee400080410ff */
[----:B---3--:R-:W-:Y:S05]  /*9d50*/  @!P2 BRA `(.L_x_213) ;  /* 0xfffffffc00f0a947 */ /* 0x008fea000383ffff */
[----:B------:R-:W-:Y:S05]  /*9d60*/  BRA `(.L_x_105) ;  /* 0xffffffb800ec7947 */ /* 0x000fea000383ffff */
.L_x_109:
[----:B------:R-:W-:Y:S07]  /*9d70*/  MOV R0, UR4 ;  /* 0x0000000400007c02 */ /* 0x000fee0008000f00 */
.L_x_214:
[----:B--2---:R2:W3:Y:S02]  /*9d80*/  SYNCS.PHASECHK.TRANS64.TRYWAIT P0, [R0+URZ+0x158], R9 ;  /* 0x00015809000075a7 */ /* 0x0044e400080011ff */
[----:B---3--:R-:W-:Y:S05]  /*9d90*/  @!P0 NANOSLEEP.SYNCS 0x989680 ;  /* 0x009896800000895d */ /* 0x008fea0003900000 */
[----:B------:R-:W3:Y:S02]  /*9da0*/  @!P0 SYNCS.PHASECHK.TRANS64 P0, [R0+URZ+0x158], R9 ;  /* 0x00015809000085a7 */ /* 0x000ee400080010ff */
[----:B---3--:R-:W-:Y:S05]  /*9db0*/  @!P0 BRA `(.L_x_214) ;  /* 0xfffffffc00f08947 */ /* 0x008fea000383ffff */
[----:B------:R-:W-:Y:S05]  /*9dc0*/  BRA `(.L_x_215) ;  /* 0xffffffbc004c7947 */ /* 0x000fea000383ffff */
.L_x_110:
[----:B------:R-:W-:Y:S07]  /*9dd0*/  MOV R9, UR5 ;  /* 0x0000000500097c02 */ /* 0x000fee0008000f00 */
.L_x_216:
[----:B--2---:R2:W3:Y:S02]  /*9de0*/  SYNCS.PHASECHK.TRANS64.TRYWAIT P0, [R9+URZ+0x158], R0 ;  /* 0x00015800090075a7 */ /* 0x0044e400080011ff */
[----:B---3--:R-:W-:Y:S05]  /*9df0*/  @!P0 NANOSLEEP.SYNCS 0x989680 ;  /* 0x009896800000895d */ /* 0x008fea0003900000 */
[----:B------:R-:W3:Y:S02]  /*9e00*/  @!P0 SYNCS.PHASECHK.TRANS64 P0, [R9+URZ+0x158], R0 ;  /* 0x00015800090085a7 */ /* 0x000ee400080010ff */
[----:B---3--:R-:W-:Y:S05]  /*9e10*/  @!P0 BRA `(.L_x_216) ;  /* 0xfffffffc00f08947 */ /* 0x008fea000383ffff */
[----:B------:R-:W-:Y:S05]  /*9e20*/  BRA `(.L_x_217) ;  /* 0xffffffbc00ac7947 */ /* 0x000fea000383ffff */
.L_x_112:
[----:B------:R-:W-:-:S07]  /*9e30*/  MOV R0, UR4 ;  /* 0x0000000400007c02 */ /* 0x000fce0008000f00 */
.L_x_218:
[----:B--2---:R2:W4:Y:S02]  /*9e40*/  SYNCS.PHASECHK.TRANS64.TRYWAIT P0, [R0+URZ], R3 ;  /* 0x00000003000075a7 */ /* 0x00452400080011ff */
[----:B----4-:R-:W-:Y:S05]  /*9e50*/  @!P0 NANOSLEEP.SYNCS 0x989680 ;  /* 0x009896800000895d */ /* 0x010fea0003900000 */
[----:B------:R-:W4:Y:S02]  /*9e60*/  @!P0 SYNCS.PHASECHK.TRANS64 P0, [R0+URZ], R3 ;  /* 0x00000003000085a7 */ /* 0x000f2400080010ff */
[----:B----4-:R-:W-:Y:S05]  /*9e70*/  @!P0 BRA `(.L_x_218) ;  /* 0xfffffffc00f08947 */ /* 0x010fea000383ffff */
[----:B------:R-:W-:Y:S05]  /*9e80*/  BRA `(.L_x_219) ;  /* 0xffffffc000407947 */ /* 0x000fea000383ffff */
.L_x_113:
[----:B------:R-:W-:-:S07]  /*9e90*/  MOV R0, UR5 ;  /* 0x0000000500007c02 */ /* 0x000fce0008000f00 */
.L_x_220:
[----:B--2---:R2:W4:Y:S02]  /*9ea0*/  SYNCS.PHASECHK.TRANS64.TRYWAIT P0, [R0+URZ], R3 ;  /* 0x00000003000075a7 */ /* 0x00452400080011ff */
[----:B----4-:R-:W-:Y:S05]  /*9eb0*/  @!P0 NANOSLEEP.SYNCS 0x989680 ;  /* 0x009896800000895d */ /* 0x010fea0003900000 */
[----:B------:R-:W4:Y:S02]  /*9ec0*/  @!P0 SYNCS.PHASECHK.TRANS64 P0, [R0+URZ], R3 ;  /* 0x00000003000085a7 */ /* 0x000f2400080010ff */
[----:B----4-:R-:W-:Y:S05]  /*9ed0*/  @!P0 BRA `(.L_x_220) ;  /* 0xfffffffc00f08947 */ /* 0x010fea000383ffff */
[----:B------:R-:W-:Y:S05]  /*9ee0*/  BRA `(.L_x_221) ;  /* 0xffffffc0004c7947 */ /* 0x000fea000383ffff */
.L_x_115:
[----:B--2---:R2:W3:Y:S02]  /*9ef0*/  SYNCS.PHASECHK.TRANS64.TRYWAIT P0, [R3+URZ+0x180], R0 ;  /* 0x00018000030075a7 */ /* 0x0044e400080011ff */
[----:B---3--:R-:W-:Y:S05]  /*9f00*/  @!P0 NANOSLEEP.SYNCS 0x989680 ;  /* 0x009896800000895d */ /* 0x008fea0003900000 */
[----:B------:R-:W3:Y:S02]  /*9f10*/  @!P0 SYNCS.PHASECHK.TRANS64 P0, [R3+URZ+0x180], R0 ;  /* 0x00018000030085a7 */ /* 0x000ee400080010ff */
[----:B---3--:R-:W-:Y:S05]  /*9f20*/  @!P0 BRA `(.L_x_115) ;  /* 0xfffffffc00f08947 */ /* 0x008fea000383ffff */
[----:B------:R-:W-:Y:S05]  /*9f30*/  BRA `(.L_x_222) ;  /* 0xffffffc400347947 */ /* 0x000fea000383ffff */
.L_x_125:
[----:B-1----:R1:W2:Y:S02]  /*9f40*/  SYNCS.PHASECHK.TRANS64.TRYWAIT P0, [R0+URZ+0x140], R5 ;  /* 0x00014005000075a7 */ /* 0x0022a400080011ff */
[----:B--2---:R-:W-:Y:S05]  /*9f50*/  @!P0 NANOSLEEP.SYNCS 0x989680 ;  /* 0x009896800000895d */ /* 0x004fea0003900000 */
[----:B------:R-:W2:Y:S02]  /*9f60*/  @!P0 SYNCS.PHASECHK.TRANS64 P0, [R0+URZ+0x140], R5 ;  /* 0x00014005000085a7 */ /* 0x000ea400080010ff */
[----:B--2---:R-:W-:Y:S05]  /*9f70*/  @!P0 BRA `(.L_x_125) ;  /* 0xfffffffc00f08947 */ /* 0x004fea000383ffff */
[----:B------:R-:W-:Y:S05]  /*9f80*/  BRA `(.L_x_124) ;  /* 0xffffffd000b07947 */ /* 0x000fea000383ffff */
.L_x_127:
[----:B-1----:R1:W3:Y:S02]  /*9f90*/  SYNCS.PHASECHK.TRANS64.TRYWAIT P1, [R92+URZ+0x1a0], R3 ;  /* 0x0001a0035c0075a7 */ /* 0x0022e400080211ff */
[----:B---3--:R-:W-:Y:S05]  /*9fa0*/  @!P1 NANOSLEEP.SYNCS 0x989680 ;  /* 0x009896800000995d */ /* 0x008fea0003900000 */
[----:B------:R-:W3:Y:S02]  /*9fb0*/  @!P1 SYNCS.PHASECHK.TRANS64 P1, [R92+URZ+0x1a0], R3 ;  /* 0x0001a0035c0095a7 */ /* 0x000ee400080210ff */
[----:B---3--:R-:W-:Y:S05]  /*9fc0*/  @!P1 BRA `(.L_x_127) ;  /* 0xfffffffc00f09947 */ /* 0x008fea000383ffff */
[----:B------:R-:W-:Y:S05]  /*9fd0*/  BRA `(.L_x_126) ;  /* 0xffffffd000e87947 */ /* 0x000fea000383ffff */
.L_x_138:
[----:B---3--:R3:W4:Y:S02]  /*9fe0*/  SYNCS.PHASECHK.TRANS64.TRYWAIT P0, [R3+URZ+0x140], R110 ;  /* 0x0001406e030075a7 */ /* 0x00872400080011ff */
[----:B----4-:R-:W-:Y:S05]  /*9ff0*/  @!P0 NANOSLEEP.SYNCS 0x989680 ;  /* 0x009896800000895d */ /* 0x010fea0003900000 */
[----:B------:R-:W4:Y:S02]  /*a000*/  @!P0 SYNCS.PHASECHK.TRANS64 P0, [R3+URZ+0x140], R110 ;  /* 0x0001406e030085a7 */ /* 0x000f2400080010ff */
[----:B----4-:R-:W-:Y:S05]  /*a010*/  @!P0 BRA `(.L_x_138) ;  /* 0xfffffffc00f08947 */ /* 0x010fea000383ffff */
[----:B------:R-:W-:Y:S05]  /*a020*/  BRA `(.L_x_137) ;  /* 0xffffffdc00d87947 */ /* 0x000fea000383ffff */
        .weak           $__internal_0_$__cuda_sm10x_tcgen05_guardrail_trap_col_being_dealloced_not_returned_by_alloc
        .type           $__internal_0_$__cuda_sm10x_tcgen05_guardrail_trap_col_being_dealloced_not_returned_by_alloc,@function
        .size           $__internal_0_$__cuda_sm10x_tcgen05_guardrail_trap_col_being_dealloced_not_returned_by_alloc,($__internal_1_$__cuda_sm10x_tcgen05_guardrail_trap_phase_invalid_during_alloc - $__internal_0_$__cuda_sm10x_tcgen05_guardrail_trap_col_being_dealloced_not_returned_by_alloc)
$__internal_0_$__cuda_sm10x_tcgen05_guardrail_trap_col_being_dealloced_not_returned_by_alloc:
[----:B------:R-:W-:Y:S05]  /*a030*/  BPT.TRAP 0x1 ;  /* 0x000000040000795c */ /* 0x000fea0000300000 */
[----:B------:R-:W-:-:S04]  /*a040*/  HFMA2 R3, -RZ, RZ, 0, 0 ;  /* 0x00000000ff037431 */ /* 0x000fc800000001ff */
[----:B------:R-:W-:Y:S05]  /*a050*/  RET.REL.NODEC R2 `(_ZN7cutlass13device_kernelINS_4gemm6kernel13GemmUniversalIN4cute5tupleIJiiiiEEENS1_10collective13CollectiveMmaINS1_35MainloopSm100TmaUmmaWarpSpecializedILi20ELi2ELi4ENS5_IJNS4_1CILi4EEENSA_ILi2EEENSA_ILi1EEEEEEEENS5_IJNSA_ILi256EEENSA_ILi64EEENSA_ILi32EEEEEENS_6half_tENS5_IJlSD_lEEESK_SL_NS4_8TiledMMAINS4_8MMA_AtomIJNS4_26SM100_MMA_F16BF16_2x1SM_SSISK_SK_fLi256ELi64ELNS4_4UMMA5MajorE0ELSQ_0ELNSP_7ScaleInE0ELSR_0EEEEEENS4_6LayoutINS5_IJSD_SD_SD_EEENS5_IJNSA_ILi0EEESW_SW_EEEEENS5_IJNS4_10UnderscoreESZ_SZ_EEEEENS4_28SM100_TMA_2SM_LOAD_MULTICASTENS4_14ComposedLayoutINS4_7SwizzleILi2ELi4ELi3EEENS4_18smem_ptr_flag_bitsILi16EEENSU_INS5_IJNSA_ILi8EEESI_EEENS5_IJSI_SD_EEEEEEEvNS4_8identityES12_S1C_vS1D_EENS_8epilogue10collective18CollectiveEpilogueINS1F_23Sm100TmaWarpSpecializedILi3ELi2ELi32ELb1ELb0EEEJNS5_IJNSA_ILi128EEESH_SI_EEENS5_IJNSU_IS1K_SD_EENSU_ISI_SD_EEEEESK_SL_SK_SL_NS1F_6fusion15FusionCallbacksIS1J_NS1P_17LinearCombinationISK_fSK_fLNS_15FloatRoundStyleE2EEES1L_S1O_JEEENS4_5SM1004TMEM4LOAD26SM100_TMEM_LOAD_32dp32b32xENS4_13SM90_TMA_LOADES1C_NS4_39AutoVectorizingCopyWithAssumedAlignmentILi128EEENS4_14SM90_TMA_STOREES1C_S21_S21_EEEvvEEEEvNT_6ParamsE) ;  /* 0xffffff5c02e87950 */ /* 0x000fea0003c3ffff */
        .weak           $__internal_1_$__cuda_sm10x_tcgen05_guardrail_trap_phase_invalid_during_alloc
        .type           $__internal_1_$__cuda_sm10x_tcgen05_guardrail_trap_phase_invalid_during_alloc,@function
        .size           $__internal_1_$__cuda_sm10x_tcgen05_guardrail_trap_phase_invalid_during_alloc,($__internal_2_$__cuda_sm10x_tcgen05_guardrail_trap_unallocated_columns_being_dealloced - $__internal_1_$__cuda_sm10x_tcgen05_guardrail_trap_phase_invalid_during_alloc)
$__internal_1_$__cuda_sm10x_tcgen05_guardrail_trap_phase_invalid_during_alloc:
[----:B------:R-:W-:Y:S05]  /*a060*/  BPT.TRAP 0x1 ;  /* 0x000000040000795c */ /* 0x000fea0000300000 */
[----:B------:R-:W-:-:S04]  /*a070*/  MOV R5, 0x0 ;  /* 0x0000000000057802 */ /* 0x000fc80000000f00 */
[----:B------:R-:W-:Y:S05]  /*a080*/  RET.REL.NODEC R4 `(_ZN7cutlass13device_kernelINS_4gemm6kernel13GemmUniversalIN4cute5tupleIJiiiiEEENS1_10collective13CollectiveMmaINS1_35MainloopSm100TmaUmmaWarpSpecializedILi20ELi2ELi4ENS5_IJNS4_1CILi4EEENSA_ILi2EEENSA_ILi1EEEEEEEENS5_IJNSA_ILi256EEENSA_ILi64EEENSA_ILi32EEEEEENS_6half_tENS5_IJlSD_lEEESK_SL_NS4_8TiledMMAINS4_8MMA_AtomIJNS4_26SM100_MMA_F16BF16_2x1SM_SSISK_SK_fLi256ELi64ELNS4_4UMMA5MajorE0ELSQ_0ELNSP_7ScaleInE0ELSR_0EEEEEENS4_6LayoutINS5_IJSD_SD_SD_EEENS5_IJNSA_ILi0EEESW_SW_EEEEENS5_IJNS4_10UnderscoreESZ_SZ_EEEEENS4_28SM100_TMA_2SM_LOAD_MULTICASTENS4_14ComposedLayoutINS4_7SwizzleILi2ELi4ELi3EEENS4_18smem_ptr_flag_bitsILi16EEENSU_INS5_IJNSA_ILi8EEESI_EEENS5_IJSI_SD_EEEEEEEvNS4_8identityES12_S1C_vS1D_EENS_8epilogue10collective18CollectiveEpilogueINS1F_23Sm100TmaWarpSpecializedILi3ELi2ELi32ELb1ELb0EEEJNS5_IJNSA_ILi128EEESH_SI_EEENS5_IJNSU_IS1K_SD_EENSU_ISI_SD_EEEEESK_SL_SK_SL_NS1F_6fusion15FusionCallbacksIS1J_NS1P_17LinearCombinationISK_fSK_fLNS_15FloatRoundStyleE2EEES1L_S1O_JEEENS4_5SM1004TMEM4LOAD26SM100_TMEM_LOAD_32dp32b32xENS4_13SM90_TMA_LOADES1C_NS4_39AutoVectorizingCopyWithAssumedAlignmentILi128EEENS4_14SM90_TMA_STOREES1C_S21_S21_EEEvvEEEEvNT_6ParamsE) ;  /* 0xffffff5c04dc7950 */ /* 0x000fea0003c3ffff */
        .weak           $__internal_2_$__cuda_sm10x_tcgen05_guardrail_trap_unallocated_columns_being_dealloced
        .type           $__internal_2_$__cuda_sm10x_tcgen05_guardrail_trap_unallocated_columns_being_dealloced,@function
        .size           $__internal_2_$__cuda_sm10x_tcgen05_guardrail_trap_unallocated_columns_being_dealloced,(.L_x_224 - $__internal_2_$__cuda_sm10x_tcgen05_guardrail_trap_unallocated_columns_being_dealloced)
$__internal_2_$__cuda_sm10x_tcgen05_guardrail_trap_unallocated_columns_being_dealloced:
[----:B------:R-:W-:Y:S05]  /*a090*/  BPT.TRAP 0x1 ;  /* 0x000000040000795c */ /* 0x000fea0000300000 */
[----:B------:R-:W-:-:S04]  /*a0a0*/  HFMA2 R3, -RZ, RZ, 0, 0 ;  /* 0x00000000ff037431 */ /* 0x000fc800000001ff */
[----:B------:R-:W-:Y:S05]  /*a0b0*/  RET.REL.NODEC R2 `(_ZN7cutlass13device_kernelINS_4gemm6kernel13GemmUniversalIN4cute5tupleIJiiiiEEENS1_10collective13CollectiveMmaINS1_35MainloopSm100TmaUmmaWarpSpecializedILi20ELi2ELi4ENS5_IJNS4_1CILi4EEENSA_ILi2EEENSA_ILi1EEEEEEEENS5_IJNSA_ILi256EEENSA_ILi64EEENSA_ILi32EEEEEENS_6half_tENS5_IJlSD_lEEESK_SL_NS4_8TiledMMAINS4_8MMA_AtomIJNS4_26SM100_MMA_F16BF16_2x1SM_SSISK_SK_fLi256ELi64ELNS4_4UMMA5MajorE0ELSQ_0ELNSP_7ScaleInE0ELSR_0EEEEEENS4_6LayoutINS5_IJSD_SD_SD_EEENS5_IJNSA_ILi0EEESW_SW_EEEEENS5_IJNS4_10UnderscoreESZ_SZ_EEEEENS4_28SM100_TMA_2SM_LOAD_MULTICASTENS4_14ComposedLayoutINS4_7SwizzleILi2ELi4ELi3EEENS4_18smem_ptr_flag_bitsILi16EEENSU_INS5_IJNSA_ILi8EEESI_EEENS5_IJSI_SD_EEEEEEEvNS4_8identityES12_S1C_vS1D_EENS_8epilogue10collective18CollectiveEpilogueINS1F_23Sm100TmaWarpSpecializedILi3ELi2ELi32ELb1ELb0EEEJNS5_IJNSA_ILi128EEESH_SI_EEENS5_IJNSU_IS1K_SD_EENSU_ISI_SD_EEEEESK_SL_SK_SL_NS1F_6fusion15FusionCallbacksIS1J_NS1P_17LinearCombinationISK_fSK_fLNS_15FloatRoundStyleE2EEES1L_S1O_JEEENS4_5SM1004TMEM4LOAD26SM100_TMEM_LOAD_32dp32b32xENS4_13SM90_TMA_LOADES1C_NS4_39AutoVectorizingCopyWithAssumedAlignmentILi128EEENS4_14SM90_TMA_STOREES1C_S21_S21_EEEvvEEEEvNT_6ParamsE) ;  /* 0xffffff5c02d07950 */ /* 0x000fea0003c3ffff */
.L_x_223:
[----:B------:R-:W-:-:S00]  /*a0c0*/  BRA `(.L_x_223) ;  /* 0xfffffffc00fc7947 */ /* 0x000fc0000383ffff */
[----:B------:R-:W-:-:S00]  /*a0d0*/  NOP ;  /* 0x0000000000007918 */ /* 0x000fc00000000000 */
        /* <DEDUP_REMOVED lines=10> */
.L_x_224:


//--------------------- .nv.global.init           --------------------------
	.section	.nv.global.init,"aw",@progbits
.nv.global.init:
	.type		$str$27,@object
	.size		$str$27,($str$28 - $str$27)
$str$27:
        /*0000*/ 	.byte	0x28, 0x61, 0x64, 0x64, 0x72, 0x65, 0x73, 0x73, 0x20, 0x26, 0x20, 0x6d, 0x61, 0x73, 0x6b, 0x29
        /*0010*/ 	.byte	0x20, 0x3d, 0x3d, 0x20, 0x30, 0x00
	.type		$str$28,@object
	.size		$str$28,($str$26 - $str$28)
$str$28:
        /*0016*/ 	.byte	0x2f, 0x74, 0x6d, 0x70, 0x2f, 0x63, 0x75, 0x74, 0x6c, 0x61, 0x73, 0x73, 0x5f, 0x73, 0x77, 0x65
        /*0026*/ 	.byte	0x65, 0x70, 0x5f, 0x73, 0x72, 0x63, 0x2f, 0x69, 0x6e, 0x63, 0x6c, 0x75, 0x64, 0x65, 0x2f, 0x63
        /*0036*/ 	.byte	0x75, 0x74, 0x65, 0x2f, 0x70, 0x6f, 0x69, 0x6e, 0x74, 0x65, 0x72, 0x5f, 0x66, 0x6c, 0x61, 0x67
        /*0046*/ 	.byte	0x67, 0x65, 0x64, 0x2e, 0x68, 0x70, 0x70, 0x00
	.type		$str$26,@object
	.size		$str$26,($str$25 - $str$26)
$str$26:
        /*004e*/ 	.byte	0x2f, 0x74, 0x6d, 0x70, 0x2f, 0x63, 0x75, 0x74, 0x6c, 0x61, 0x73, 0x73, 0x5f, 0x73, 0x77, 0x65
        /*005e*/ 	.byte	0x65, 0x70, 0x5f, 0x73, 0x72, 0x63, 0x2f, 0x69, 0x6e, 0x63, 0x6c, 0x75, 0x64, 0x65, 0x2f, 0x63
        /*006e*/ 	.byte	0x75, 0x74, 0x65, 0x2f, 0x61, 0x74, 0x6f, 0x6d, 0x2f, 0x63, 0x6f, 0x70, 0x79, 0x5f, 0x74, 0x72
        /*007e*/ 	.byte	0x61, 0x69, 0x74, 0x73, 0x5f, 0x73, 0x6d, 0x31, 0x30, 0x30, 0x2e, 0x68, 0x70, 0x70, 0x00
	.type		$str$25,@object
	.size		$str$25,(__unnamed_1 - $str$25)
$str$25:
        /*008d*/ 	.byte	0x28, 0x28, 0x75, 0x69, 0x6e, 0x74, 0x33, 0x32, 0x5f, 0x74, 0x28, 0x74, 0x68, 0x72, 0x65, 0x61
        /*009d*/ 	.byte	0x64, 0x49, 0x64, 0x78, 0x2e, 0x78, 0x29, 0x20, 0x2f, 0x20, 0x33, 0x32, 0x29, 0x20, 0x25, 0x20
        /*00ad*/ 	.byte	0x34, 0x29, 0x20, 0x3d, 0x3d, 0x20, 0x28, 0x28, 0x28, 0x74, 0x6d, 0x65, 0x6d, 0x5f, 0x61, 0x64
        /*00bd*/ 	.byte	0x64, 0x72, 0x20, 0x3e, 0x3e, 0x20, 0x31, 0x36, 0x29, 0x20, 0x2f, 0x20, 0x33, 0x32, 0x29, 0x20
        /*00cd*/ 	.byte	0x25, 0x20, 0x34, 0x29, 0x00
	.type		__unnamed_1,@object
	.size		__unnamed_1,(__unnamed_2 - __unnamed_1)
__unnamed_1:
        /*00d2*/ 	.byte	0x61, 0x75, 0x74, 0x6f, 0x20, 0x63, 0x75, 0x74, 0x65, 0x3a, 0x3a, 0x61, 0x73, 0x5f, 0x70, 0x6f
        /* <DEDUP_REMOVED lines=24> */
        /*0262*/ 	.byte	0x3e, 0x3e, 0x3e, 0x3e, 0x5d, 0x00
	.type		__unnamed_2,@object
	.size		__unnamed_2,(.L_2 - __unnamed_2)
__unnamed_2:
        /* <DEDUP_REMOVED lines=42> */
        /*0508*/ 	.byte	0x3e, 0x3e, 0x5d, 0x00
.L_2:


//--------------------- .nv.shared._ZN7cutlass13device_kernelINS_4gemm6kernel13GemmUniversalIN4cute5tupleIJiiiiEEENS1_10collective13CollectiveMmaINS1_35MainloopSm100TmaUmmaWarpSpecializedILi20ELi2ELi4ENS5_IJNS4_1CILi4EEENSA_ILi2EEENSA_ILi1EEEEEEEENS5_IJNSA_ILi256EEENSA_ILi64EEENSA_ILi32EEEEEENS_6half_tENS5_IJlSD_lEEESK_SL_NS4_8TiledMMAINS4_8MMA_AtomIJNS4_26SM100_MMA_F16BF16_2x1SM_SSISK_SK_fLi256ELi64ELNS4_4UMMA5MajorE0ELSQ_0ELNSP_7ScaleInE0ELSR_0EEEEEENS4_6LayoutINS5_IJSD_SD_SD_EEENS5_IJNSA_ILi0EEESW_SW_EEEEENS5_IJNS4_10UnderscoreESZ_SZ_EEEEENS4_28SM100_TMA_2SM_LOAD_MULTICASTENS4_14ComposedLayoutINS4_7SwizzleILi2ELi4ELi3EEENS4_18smem_ptr_flag_bitsILi16EEENSU_INS5_IJNSA_ILi8EEESI_EEENS5_IJSI_SD_EEEEEEEvNS4_8identityES12_S1C_vS1D_EENS_8epilogue10collective18CollectiveEpilogueINS1F_23Sm100TmaWarpSpecializedILi3ELi2ELi32ELb1ELb0EEEJNS5_IJNSA_ILi128EEESH_SI_EEENS5_IJNSU_IS1K_SD_EENSU_ISI_SD_EEEEESK_SL_SK_SL_NS1F_6fusion15FusionCallbacksIS1J_NS1P_17LinearCombinationISK_fSK_fLNS_15FloatRoundStyleE2EEES1L_S1O_JEEENS4_5SM1004TMEM4LOAD26SM100_TMEM_LOAD_32dp32b32xENS4_13SM90_TMA_LOADES1C_NS4_39AutoVectorizingCopyWithAssumedAlignmentILi128EEENS4_14SM90_TMA_STOREES1C_S21_S21_EEEvvEEEEvNT_6ParamsE --------------------------
	.section	.nv.shared._ZN7cutlass13device_kernelINS_4gemm6kernel13GemmUniversalIN4cute5tupleIJiiiiEEENS1_10collective13CollectiveMmaINS1_35MainloopSm100TmaUmmaWarpSpecializedILi20ELi2ELi4ENS5_IJNS4_1CILi4EEENSA_ILi2EEENSA_ILi1EEEEEEEENS5_IJNSA_ILi256EEENSA_ILi64EEENSA_ILi32EEEEEENS_6half_tENS5_IJlSD_lEEESK_SL_NS4_8TiledMMAINS4_8MMA_AtomIJNS4_26SM100_MMA_F16BF16_2x1SM_SSISK_SK_fLi256ELi64ELNS4_4UMMA5MajorE0ELSQ_0ELNSP_7ScaleInE0ELSR_0EEEEEENS4_6LayoutINS5_IJSD_SD_SD_EEENS5_IJNSA_ILi0EEESW_SW_EEEEENS5_IJNS4_10UnderscoreESZ_SZ_EEEEENS4_28SM100_TMA_2SM_LOAD_MULTICASTENS4_14ComposedLayoutINS4_7SwizzleILi2ELi4ELi3EEENS4_18smem_ptr_flag_bitsILi16EEENSU_INS5_IJNSA_ILi8EEESI_EEENS5_IJSI_SD_EEEEEEEvNS4_8identityES12_S1C_vS1D_EENS_8epilogue10collective18CollectiveEpilogueINS1F_23Sm100TmaWarpSpecializedILi3ELi2ELi32ELb1ELb0EEEJNS5_IJNSA_ILi128EEESH_SI_EEENS5_IJNSU_IS1K_SD_EENSU_ISI_SD_EEEEESK_SL_SK_SL_NS1F_6fusion15FusionCallbacksIS1J_NS1P_17LinearCombinationISK_fSK_fLNS_15FloatRoundStyleE2EEES1L_S1O_JEEENS4_5SM1004TMEM4LOAD26SM100_TMEM_LOAD_32dp32b32xENS4_13SM90_TMA_LOADES1C_NS4_39AutoVectorizingCopyWithAssumedAlignmentILi128EEENS4_14SM90_TMA_STOREES1C_S21_S21_EEEvvEEEEvNT_6ParamsE,"aw",@nobits
	.sectionflags	@""
	.align	16
	.zero		1024


//--------------------- .nv.shared.reserved.0     --------------------------
	.section	.nv.shared.reserved.0,"aw",@nobits
	.weak		__nv_reservedSMEM_offset_0_alias
	.size		__nv_reservedSMEM_offset_0_alias, 0, 64
	.other		__nv_reservedSMEM_offset_0_alias,@"STO_CUDA_RESERVED_SHARED STV_DEFAULT"
__nv_reservedSMEM_offset_0_alias:
	.zero		0
.nv.shared.reserved.0:
	.zero		64
	.weak		__nv_reservedSMEM_tcgen05_partition
	.type		__nv_reservedSMEM_tcgen05_partition,@object
	.size		__nv_reservedSMEM_tcgen05_partition,(.L_0 - __nv_reservedSMEM_tcgen05_partition)
__nv_reservedSMEM_tcgen05_partition:
	.zero		32
.L_0:


//--------------------- .nv.global                --------------------------
	.section	.nv.global,"aw",@nobits
.nv.global:
	.type		_ZN40_INTERNAL_22eca5ae_4_k_cu_afd88f2d_196764cute1_E,@object
	.size		_ZN40_INTERNAL_22eca5ae_4_k_cu_afd88f2d_196764cute1_E,(_ZN40_INTERNAL_22eca5ae_4_k_cu_afd88f2d_196764cuda3std3__45__cpo6cbeginE - _ZN40_INTERNAL_22eca5ae_4_k_cu_afd88f2d_196764cute1_E)
_ZN40_INTERNAL_22eca5ae_4_k_cu_afd88f2d_196764cute1_E:
	.zero		1
	.type		_ZN40_INTERNAL_22eca5ae_4_k_cu_afd88f2d_196764cuda3std3__45__cpo6cbeginE,@object
	.size		_ZN40_INTERNAL_22eca5ae_4_k_cu_afd88f2d_196764cuda3std3__45__cpo6cbeginE,(_ZN40_INTERNAL_22eca5ae_4_k_cu_afd88f2d_196764cuda3std3__48in_placeE - _ZN40_INTERNAL_22eca5ae_4_k_cu_afd88f2d_196764cuda3std3__45__cpo6cbeginE)
_ZN40_INTERNAL_22eca5ae_4_k_cu_afd88f2d_196764cuda3std3__45__cpo6cbeginE:
	.zero		1
	.type		_ZN40_INTERNAL_22eca5ae_4_k_cu_afd88f2d_196764cuda3std3__48in_placeE,@object
	.size		_ZN40_INTERNAL_22eca5ae_4_k_cu_afd88f2d_196764cuda3std3__48in_placeE,(_ZN40_INTERNAL_22eca5ae_4_k_cu_afd88f2d_196764cuda3std6ranges3__45__cpo9iter_moveE - _ZN40_INTERNAL_22eca5ae_4_k_cu_afd88f2d_196764cuda3std3__48in_placeE)
_ZN40_INTERNAL_22eca5ae_4_k_cu_afd88f2d_196764cuda3std3__48in_placeE:
	.zero		1
	.type		_ZN40_INTERNAL_22eca5ae_4_k_cu_afd88f2d_196764cuda3std6ranges3__45__cpo9iter_moveE,@object
	.size		_ZN40_INTERNAL_22eca5ae_4_k_cu_afd88f2d_196764cuda3std6ranges3__45__cpo9iter_moveE,(_ZN40_INTERNAL_22eca5ae_4_k_cu_afd88f2d_196764cuda3std3__45__cpo5beginE - _ZN40_INTERNAL_22eca5ae_4_k_cu_afd88f2d_196764cuda3std6ranges3__45__cpo9iter_moveE)
_ZN40_INTERNAL_22eca5ae_4_k_cu_afd88f2d_196764cuda3std6ranges3__45__cpo9iter_moveE:
	.zero		1
	.type		_ZN40_INTERNAL_22eca5ae_4_k_cu_afd88f2d_196764cuda3std3__45__cpo5beginE,@object
	.size		_ZN40_INTERNAL_22eca5ae_4_k_cu_afd88f2d_196764cuda3std3__45__cpo5beginE,(_ZN40_INTERNAL_22eca5ae_4_k_cu_afd88f2d_196764cuda3std3__442_GLOBAL__N__22eca5ae_4_k_cu_afd88f2d_196766ignoreE - _ZN40_INTERNAL_22eca5ae_4_k_cu_afd88f2d_196764cuda3std3__45__cpo5beginE)
_ZN40_INTERNAL_22eca5ae_4_k_cu_afd88f2d_196764cuda3std3__45__cpo5beginE:
	.zero		1
	.type		_ZN40_INTERNAL_22eca5ae_4_k_cu_afd88f2d_196764cuda3std3__442_GLOBAL__N__22eca5ae_4_k_cu_afd88f2d_196766ignoreE,@object
	.size		_ZN40_INTERNAL_22eca5ae_4_k_cu_afd88f2d_196764cuda3std3__442_GLOBAL__N__22eca5ae_4_k_cu_afd88f2d_196766ignoreE,(_ZN40_INTERNAL_22eca5ae_4_k_cu_afd88f2d_196764cute7productE - _ZN40_INTERNAL_22eca5ae_4_k_cu_afd88f2d_196764cuda3std3__442_GLOBAL__N__22eca5ae_4_k_cu_afd88f2d_196766ignoreE)
_ZN40_INTERNAL_22eca5ae_4_k_cu_afd88f2d_196764cuda3std3__442_GLOBAL__N__22eca5ae_4_k_cu_afd88f2d_196766ignoreE:
	.zero		1
	.type		_ZN40_INTERNAL_22eca5ae_4_k_cu_afd88f2d_196764cute7productE,@object
	.size		_ZN40_INTERNAL_22eca5ae_4_k_cu_afd88f2d_196764cute7productE,(_ZN40_INTERNAL_22eca5ae_4_k_cu_afd88f2d_196764cuda3std3__45__cpo3endE - _ZN40_INTERNAL_22eca5ae_4_k_cu_afd88f2d_196764cute7productE)
_ZN40_INTERNAL_22eca5ae_4_k_cu_afd88f2d_196764cute7productE:
	.zero		1
	.type		_ZN40_INTERNAL_22eca5ae_4_k_cu_afd88f2d_196764cuda3std3__45__cpo3endE,@object
	.size		_ZN40_INTERNAL_22eca5ae_4_k_cu_afd88f2d_196764cuda3std3__45__cpo3endE,(_ZN40_INTERNAL_22eca5ae_4_k_cu_afd88f2d_196764cuda3std3__419piecewise_constructE - _ZN40_INTERNAL_22eca5ae_4_k_cu_afd88f2d_196764cuda3std3__45__cpo3endE)
_ZN40_INTERNAL_22eca5ae_4_k_cu_afd88f2d_196764cuda3std3__45__cpo3endE:
	.zero		1
	.type		_ZN40_INTERNAL_22eca5ae_4_k_cu_afd88f2d_196764cuda3std3__419piecewise_constructE,@object
	.size		_ZN40_INTERNAL_22eca5ae_4_k_cu_afd88f2d_196764cuda3std3__419piecewise_constructE,(_ZN40_INTERNAL_22eca5ae_4_k_cu_afd88f2d_196764cuda3std3__45__cpo4cendE - _ZN40_INTERNAL_22eca5ae_4_k_cu_afd88f2d_196764cuda3std3__419piecewise_constructE)
_ZN40_INTERNAL_22eca5ae_4_k_cu_afd88f2d_196764cuda3std3__419piecewise_constructE:
	.zero		1
	.type		_ZN40_INTERNAL_22eca5ae_4_k_cu_afd88f2d_196764cuda3std3__45__cpo4cendE,@object
	.size		_ZN40_INTERNAL_22eca5ae_4_k_cu_afd88f2d_196764cuda3std3__45__cpo4cendE,(_ZN40_INTERNAL_22eca5ae_4_k_cu_afd88f2d_196764cuda3std6ranges3__45__cpo4swapE - _ZN40_INTERNAL_22eca5ae_4_k_cu_afd88f2d_196764cuda3std3__45__cpo4cendE)
_ZN40_INTERNAL_22eca5ae_4_k_cu_afd88f2d_196764cuda3std3__45__cpo4cendE:
	.zero		1
	.type		_ZN40_INTERNAL_22eca5ae_4_k_cu_afd88f2d_196764cuda3std6ranges3__45__cpo4swapE,@object
	.size		_ZN40_INTERNAL_22eca5ae_4_k_cu_afd88f2d_196764cuda3std6ranges3__45__cpo4swapE,(.L_10 - _ZN40_INTERNAL_22eca5ae_4_k_cu_afd88f2d_196764cuda3std6ranges3__45__cpo4swapE)
_ZN40_INTERNAL_22eca5ae_4_k_cu_afd88f2d_196764cuda3std6ranges3__45__cpo4swapE:
	.zero		1
.L_10:


//--------------------- .nv.constant0._ZN7cutlass13device_kernelINS_4gemm6kernel13GemmUniversalIN4cute5tupleIJiiiiEEENS1_10collective13CollectiveMmaINS1_35MainloopSm100TmaUmmaWarpSpecializedILi20ELi2ELi4ENS5_IJNS4_1CILi4EEENSA_ILi2EEENSA_ILi1EEEEEEEENS5_IJNSA_ILi256EEENSA_ILi64EEENSA_ILi32EEEEEENS_6half_tENS5_IJlSD_lEEESK_SL_NS4_8TiledMMAINS4_8MMA_AtomIJNS4_26SM100_MMA_F16BF16_2x1SM_SSISK_SK_fLi256ELi64ELNS4_4UMMA5MajorE0ELSQ_0ELNSP_7ScaleInE0ELSR_0EEEEEENS4_6LayoutINS5_IJSD_SD_SD_EEENS5_IJNSA_ILi0EEESW_SW_EEEEENS5_IJNS4_10UnderscoreESZ_SZ_EEEEENS4_28SM100_TMA_2SM_LOAD_MULTICASTENS4_14ComposedLayoutINS4_7SwizzleILi2ELi4ELi3EEENS4_18smem_ptr_flag_bitsILi16EEENSU_INS5_IJNSA_ILi8EEESI_EEENS5_IJSI_SD_EEEEEEEvNS4_8identityES12_S1C_vS1D_EENS_8epilogue10collective18CollectiveEpilogueINS1F_23Sm100TmaWarpSpecializedILi3ELi2ELi32ELb1ELb0EEEJNS5_IJNSA_ILi128EEESH_SI_EEENS5_IJNSU_IS1K_SD_EENSU_ISI_SD_EEEEESK_SL_SK_SL_NS1F_6fusion15FusionCallbacksIS1J_NS1P_17LinearCombinationISK_fSK_fLNS_15FloatRoundStyleE2EEES1L_S1O_JEEENS4_5SM1004TMEM4LOAD26SM100_TMEM_LOAD_32dp32b32xENS4_13SM90_TMA_LOADES1C_NS4_39AutoVectorizingCopyWithAssumedAlignmentILi128EEENS4_14SM90_TMA_STOREES1C_S21_S21_EEEvvEEEEvNT_6ParamsE --------------------------
	.section	.nv.constant0._ZN7cutlass13device_kernelINS_4gemm6kernel13GemmUniversalIN4cute5tupleIJiiiiEEENS1_10collective13CollectiveMmaINS1_35MainloopSm100TmaUmmaWarpSpecializedILi20ELi2ELi4ENS5_IJNS4_1CILi4EEENSA_ILi2EEENSA_ILi1EEEEEEEENS5_IJNSA_ILi256EEENSA_ILi64EEENSA_ILi32EEEEEENS_6half_tENS5_IJlSD_lEEESK_SL_NS4_8TiledMMAINS4_8MMA_AtomIJNS4_26SM100_MMA_F16BF16_2x1SM_SSISK_SK_fLi256ELi64ELNS4_4UMMA5MajorE0ELSQ_0ELNSP_7ScaleInE0ELSR_0EEEEEENS4_6LayoutINS5_IJSD_SD_SD_EEENS5_IJNSA_ILi0EEESW_SW_EEEEENS5_IJNS4_10UnderscoreESZ_SZ_EEEEENS4_28SM100_TMA_2SM_LOAD_MULTICASTENS4_14ComposedLayoutINS4_7SwizzleILi2ELi4ELi3EEENS4_18smem_ptr_flag_bitsILi16EEENSU_INS5_IJNSA_ILi8EEESI_EEENS5_IJSI_SD_EEEEEEEvNS4_8identityES12_S1C_vS1D_EENS_8epilogue10collective18CollectiveEpilogueINS1F_23Sm100TmaWarpSpecializedILi3ELi2ELi32ELb1ELb0EEEJNS5_IJNSA_ILi128EEESH_SI_EEENS5_IJNSU_IS1K_SD_EENSU_ISI_SD_EEEEESK_SL_SK_SL_NS1F_6fusion15FusionCallbacksIS1J_NS1P_17LinearCombinationISK_fSK_fLNS_15FloatRoundStyleE2EEES1L_S1O_JEEENS4_5SM1004TMEM4LOAD26SM100_TMEM_LOAD_32dp32b32xENS4_13SM90_TMA_LOADES1C_NS4_39AutoVectorizingCopyWithAssumedAlignmentILi128EEENS4_14SM90_TMA_STOREES1C_S21_S21_EEEvvEEEEvNT_6ParamsE,"a",@progbits
	.sectionflags	@""
	.align	4
.nv.constant0._ZN7cutlass13device_kernelINS_4gemm6kernel13GemmUniversalIN4cute5tupleIJiiiiEEENS1_10collective13CollectiveMmaINS1_35MainloopSm100TmaUmmaWarpSpecializedILi20ELi2ELi4ENS5_IJNS4_1CILi4EEENSA_ILi2EEENSA_ILi1EEEEEEEENS5_IJNSA_ILi256EEENSA_ILi64EEENSA_ILi32EEEEEENS_6half_tENS5_IJlSD_lEEESK_SL_NS4_8TiledMMAINS4_8MMA_AtomIJNS4_26SM100_MMA_F16BF16_2x1SM_SSISK_SK_fLi256ELi64ELNS4_4UMMA5MajorE0ELSQ_0ELNSP_7ScaleInE0ELSR_0EEEEEENS4_6LayoutINS5_IJSD_SD_SD_EEENS5_IJNSA_ILi0EEESW_SW_EEEEENS5_IJNS4_10UnderscoreESZ_SZ_EEEEENS4_28SM100_TMA_2SM_LOAD_MULTICASTENS4_14ComposedLayoutINS4_7SwizzleILi2ELi4ELi3EEENS4_18smem_ptr_flag_bitsILi16EEENSU_INS5_IJNSA_ILi8EEESI_EEENS5_IJSI_SD_EEEEEEEvNS4_8identityES12_S1C_vS1D_EENS_8epilogue10collective18CollectiveEpilogueINS1F_23Sm100TmaWarpSpecializedILi3ELi2ELi32ELb1ELb0EEEJNS5_IJNSA_ILi128EEESH_SI_EEENS5_IJNSU_IS1K_SD_EENSU_ISI_SD_EEEEESK_SL_SK_SL_NS1F_6fusion15FusionCallbacksIS1J_NS1P_17LinearCombinationISK_fSK_fLNS_15FloatRoundStyleE2EEES1L_S1O_JEEENS4_5SM1004TMEM4LOAD26SM100_TMEM_LOAD_32dp32b32xENS4_13SM90_TMA_LOADES1C_NS4_39AutoVectorizingCopyWithAssumedAlignmentILi128EEENS4_14SM90_TMA_STOREES1C_S21_S21_EEEvvEEEEvNT_6ParamsE:
	.zero		2944


//--------------------- SYMBOLS --------------------------

	.type		.nv.reservedSmem.offset0,@object
	.size		.nv.reservedSmem.offset0,0x4
	.type		.nv.reservedSmem.cap,@object
	.size		.nv.reservedSmem.cap,0x4
	.type		__assertfail,@function
